//
// Generated by NVIDIA NVVM Compiler
//
// Compiler Build ID: CL-36424714
// Cuda compilation tools, release 13.0, V13.0.88
// Based on NVVM 20.0.0
//

.version 9.0
.target sm_100
.address_size 64

	// .globl	integral_image_horizontal

.visible .entry integral_image_horizontal(
	.param .u64 .ptr .align 1 integral_image_horizontal_param_0,
	.param .u64 .ptr .align 1 integral_image_horizontal_param_1,
	.param .u32 integral_image_horizontal_param_2,
	.param .u32 integral_image_horizontal_param_3
)
{
	.reg .pred 	%p<12>;
	.reg .b16 	%rs<30>;
	.reg .b32 	%r<107>;
	.reg .b64 	%rd<23>;

	ld.param.u64 	%rd5, [integral_image_horizontal_param_0];
	ld.param.u64 	%rd6, [integral_image_horizontal_param_1];
	ld.param.u32 	%r32, [integral_image_horizontal_param_2];
	ld.param.u32 	%r33, [integral_image_horizontal_param_3];
	cvta.to.global.u64 	%rd1, %rd6;
	cvta.to.global.u64 	%rd2, %rd5;
	mov.u32 	%r34, %ctaid.x;
	mov.u32 	%r35, %ntid.x;
	mov.u32 	%r36, %tid.x;
	mad.lo.s32 	%r1, %r34, %r35, %r36;
	setp.ge.s32 	%p1, %r1, %r33;
	setp.lt.s32 	%p2, %r32, 1;
	or.pred  	%p3, %p1, %p2;
	@%p3 bra 	$L__BB0_13;
	mul.lo.s32 	%r2, %r32, %r1;
	and.b32  	%r3, %r32, 15;
	setp.lt.u32 	%p4, %r32, 16;
	mov.b32 	%r100, 0;
	mov.u32 	%r99, %r100;
	@%p4 bra 	$L__BB0_4;
	and.b32  	%r100, %r32, 2147483632;
	neg.s32 	%r96, %r100;
	add.s64 	%rd3, %rd2, 7;
	add.s64 	%rd4, %rd1, 32;
	mov.b32 	%r99, 0;
	mov.u32 	%r95, %r2;
$L__BB0_3:
	.pragma "nounroll";
	cvt.s64.s32 	%rd7, %r95;
	add.s64 	%rd8, %rd3, %rd7;
	mul.wide.s32 	%rd9, %r95, 4;
	add.s64 	%rd10, %rd4, %rd9;
	ld.global.nc.u8 	%rs1, [%rd8+-7];
	cvt.u32.u8 	%r39, %rs1;
	add.s32 	%r40, %r99, %r39;
	st.global.u32 	[%rd10+-32], %r40;
	ld.global.nc.u8 	%rs2, [%rd8+-6];
	cvt.u32.u8 	%r41, %rs2;
	add.s32 	%r42, %r40, %r41;
	st.global.u32 	[%rd10+-28], %r42;
	ld.global.nc.u8 	%rs3, [%rd8+-5];
	cvt.u32.u8 	%r43, %rs3;
	add.s32 	%r44, %r42, %r43;
	st.global.u32 	[%rd10+-24], %r44;
	ld.global.nc.u8 	%rs4, [%rd8+-4];
	cvt.u32.u8 	%r45, %rs4;
	add.s32 	%r46, %r44, %r45;
	st.global.u32 	[%rd10+-20], %r46;
	ld.global.nc.u8 	%rs5, [%rd8+-3];
	cvt.u32.u8 	%r47, %rs5;
	add.s32 	%r48, %r46, %r47;
	st.global.u32 	[%rd10+-16], %r48;
	ld.global.nc.u8 	%rs6, [%rd8+-2];
	cvt.u32.u8 	%r49, %rs6;
	add.s32 	%r50, %r48, %r49;
	st.global.u32 	[%rd10+-12], %r50;
	ld.global.nc.u8 	%rs7, [%rd8+-1];
	cvt.u32.u8 	%r51, %rs7;
	add.s32 	%r52, %r50, %r51;
	st.global.u32 	[%rd10+-8], %r52;
	ld.global.nc.u8 	%rs8, [%rd8];
	cvt.u32.u8 	%r53, %rs8;
	add.s32 	%r54, %r52, %r53;
	st.global.u32 	[%rd10+-4], %r54;
	ld.global.nc.u8 	%rs9, [%rd8+1];
	cvt.u32.u8 	%r55, %rs9;
	add.s32 	%r56, %r54, %r55;
	st.global.u32 	[%rd10], %r56;
	ld.global.nc.u8 	%rs10, [%rd8+2];
	cvt.u32.u8 	%r57, %rs10;
	add.s32 	%r58, %r56, %r57;
	st.global.u32 	[%rd10+4], %r58;
	ld.global.nc.u8 	%rs11, [%rd8+3];
	cvt.u32.u8 	%r59, %rs11;
	add.s32 	%r60, %r58, %r59;
	st.global.u32 	[%rd10+8], %r60;
	ld.global.nc.u8 	%rs12, [%rd8+4];
	cvt.u32.u8 	%r61, %rs12;
	add.s32 	%r62, %r60, %r61;
	st.global.u32 	[%rd10+12], %r62;
	ld.global.nc.u8 	%rs13, [%rd8+5];
	cvt.u32.u8 	%r63, %rs13;
	add.s32 	%r64, %r62, %r63;
	st.global.u32 	[%rd10+16], %r64;
	ld.global.nc.u8 	%rs14, [%rd8+6];
	cvt.u32.u8 	%r65, %rs14;
	add.s32 	%r66, %r64, %r65;
	st.global.u32 	[%rd10+20], %r66;
	ld.global.nc.u8 	%rs15, [%rd8+7];
	cvt.u32.u8 	%r67, %rs15;
	add.s32 	%r68, %r66, %r67;
	st.global.u32 	[%rd10+24], %r68;
	ld.global.nc.u8 	%rs16, [%rd8+8];
	cvt.u32.u8 	%r69, %rs16;
	add.s32 	%r99, %r68, %r69;
	st.global.u32 	[%rd10+28], %r99;
	add.s32 	%r96, %r96, 16;
	add.s32 	%r95, %r95, 16;
	setp.ne.s32 	%p5, %r96, 0;
	@%p5 bra 	$L__BB0_3;
$L__BB0_4:
	setp.eq.s32 	%p6, %r3, 0;
	@%p6 bra 	$L__BB0_13;
	and.b32  	%r14, %r32, 7;
	setp.lt.u32 	%p7, %r3, 8;
	@%p7 bra 	$L__BB0_7;
	add.s32 	%r70, %r100, %r2;
	cvt.s64.s32 	%rd11, %r70;
	add.s64 	%rd12, %rd2, %rd11;
	ld.global.nc.u8 	%rs17, [%rd12];
	cvt.u32.u8 	%r71, %rs17;
	add.s32 	%r72, %r99, %r71;
	mul.wide.s32 	%rd13, %r70, 4;
	add.s64 	%rd14, %rd1, %rd13;
	st.global.u32 	[%rd14], %r72;
	ld.global.nc.u8 	%rs18, [%rd12+1];
	cvt.u32.u8 	%r73, %rs18;
	add.s32 	%r74, %r72, %r73;
	st.global.u32 	[%rd14+4], %r74;
	ld.global.nc.u8 	%rs19, [%rd12+2];
	cvt.u32.u8 	%r75, %rs19;
	add.s32 	%r76, %r74, %r75;
	st.global.u32 	[%rd14+8], %r76;
	ld.global.nc.u8 	%rs20, [%rd12+3];
	cvt.u32.u8 	%r77, %rs20;
	add.s32 	%r78, %r76, %r77;
	st.global.u32 	[%rd14+12], %r78;
	ld.global.nc.u8 	%rs21, [%rd12+4];
	cvt.u32.u8 	%r79, %rs21;
	add.s32 	%r80, %r78, %r79;
	st.global.u32 	[%rd14+16], %r80;
	ld.global.nc.u8 	%rs22, [%rd12+5];
	cvt.u32.u8 	%r81, %rs22;
	add.s32 	%r82, %r80, %r81;
	st.global.u32 	[%rd14+20], %r82;
	ld.global.nc.u8 	%rs23, [%rd12+6];
	cvt.u32.u8 	%r83, %rs23;
	add.s32 	%r84, %r82, %r83;
	st.global.u32 	[%rd14+24], %r84;
	ld.global.nc.u8 	%rs24, [%rd12+7];
	cvt.u32.u8 	%r85, %rs24;
	add.s32 	%r99, %r84, %r85;
	st.global.u32 	[%rd14+28], %r99;
	add.s32 	%r100, %r100, 8;
$L__BB0_7:
	setp.eq.s32 	%p8, %r14, 0;
	@%p8 bra 	$L__BB0_13;
	and.b32  	%r19, %r32, 3;
	setp.lt.u32 	%p9, %r14, 4;
	@%p9 bra 	$L__BB0_10;
	add.s32 	%r86, %r100, %r2;
	cvt.s64.s32 	%rd15, %r86;
	add.s64 	%rd16, %rd2, %rd15;
	ld.global.nc.u8 	%rs25, [%rd16];
	cvt.u32.u8 	%r87, %rs25;
	add.s32 	%r88, %r99, %r87;
	mul.wide.s32 	%rd17, %r86, 4;
	add.s64 	%rd18, %rd1, %rd17;
	st.global.u32 	[%rd18], %r88;
	ld.global.nc.u8 	%rs26, [%rd16+1];
	cvt.u32.u8 	%r89, %rs26;
	add.s32 	%r90, %r88, %r89;
	st.global.u32 	[%rd18+4], %r90;
	ld.global.nc.u8 	%rs27, [%rd16+2];
	cvt.u32.u8 	%r91, %rs27;
	add.s32 	%r92, %r90, %r91;
	st.global.u32 	[%rd18+8], %r92;
	ld.global.nc.u8 	%rs28, [%rd16+3];
	cvt.u32.u8 	%r93, %rs28;
	add.s32 	%r99, %r92, %r93;
	st.global.u32 	[%rd18+12], %r99;
	add.s32 	%r100, %r100, 4;
$L__BB0_10:
	setp.eq.s32 	%p10, %r19, 0;
	@%p10 bra 	$L__BB0_13;
	add.s32 	%r105, %r100, %r2;
	neg.s32 	%r104, %r19;
$L__BB0_12:
	.pragma "nounroll";
	cvt.s64.s32 	%rd19, %r105;
	mul.wide.s32 	%rd20, %r105, 4;
	add.s64 	%rd21, %rd1, %rd20;
	add.s64 	%rd22, %rd2, %rd19;
	ld.global.nc.u8 	%rs29, [%rd22];
	cvt.u32.u8 	%r94, %rs29;
	add.s32 	%r99, %r99, %r94;
	st.global.u32 	[%rd21], %r99;
	add.s32 	%r105, %r105, 1;
	add.s32 	%r104, %r104, 1;
	setp.ne.s32 	%p11, %r104, 0;
	@%p11 bra 	$L__BB0_12;
$L__BB0_13:
	ret;

}
	// .globl	integral_image_vertical
.visible .entry integral_image_vertical(
	.param .u64 .ptr .align 1 integral_image_vertical_param_0,
	.param .u32 integral_image_vertical_param_1,
	.param .u32 integral_image_vertical_param_2
)
{
	.reg .pred 	%p<12>;
	.reg .b32 	%r<75>;
	.reg .b64 	%rd<30>;

	ld.param.u64 	%rd2, [integral_image_vertical_param_0];
	ld.param.u32 	%r19, [integral_image_vertical_param_1];
	ld.param.u32 	%r20, [integral_image_vertical_param_2];
	cvta.to.global.u64 	%rd1, %rd2;
	mov.u32 	%r21, %ctaid.x;
	mov.u32 	%r22, %ntid.x;
	mov.u32 	%r23, %tid.x;
	mad.lo.s32 	%r1, %r21, %r22, %r23;
	setp.ge.s32 	%p1, %r1, %r19;
	setp.lt.s32 	%p2, %r20, 2;
	or.pred  	%p3, %p1, %p2;
	@%p3 bra 	$L__BB1_13;
	add.s32 	%r2, %r20, -1;
	add.s32 	%r25, %r20, -2;
	and.b32  	%r3, %r2, 7;
	setp.lt.u32 	%p4, %r25, 7;
	mov.b32 	%r73, 1;
	@%p4 bra 	$L__BB1_5;
	and.b32  	%r27, %r2, -8;
	neg.s32 	%r71, %r27;
	shl.b32 	%r5, %r19, 3;
	mov.b32 	%r70, 0;
	mul.wide.s32 	%rd5, %r19, 4;
	mov.u32 	%r69, %r1;
$L__BB1_3:
	.pragma "nounroll";
	mul.wide.s32 	%rd3, %r69, 4;
	add.s64 	%rd4, %rd1, %rd3;
	ld.global.u32 	%r28, [%rd4];
	add.s64 	%rd6, %rd4, %rd5;
	ld.global.u32 	%r29, [%rd6];
	add.s32 	%r30, %r29, %r28;
	st.global.u32 	[%rd6], %r30;
	add.s64 	%rd7, %rd6, %rd5;
	ld.global.u32 	%r31, [%rd7];
	add.s32 	%r32, %r31, %r30;
	st.global.u32 	[%rd7], %r32;
	add.s64 	%rd8, %rd7, %rd5;
	ld.global.u32 	%r33, [%rd8];
	add.s32 	%r34, %r33, %r32;
	st.global.u32 	[%rd8], %r34;
	add.s64 	%rd9, %rd8, %rd5;
	ld.global.u32 	%r35, [%rd9];
	add.s32 	%r36, %r35, %r34;
	st.global.u32 	[%rd9], %r36;
	add.s64 	%rd10, %rd9, %rd5;
	ld.global.u32 	%r37, [%rd10];
	add.s32 	%r38, %r37, %r36;
	st.global.u32 	[%rd10], %r38;
	add.s64 	%rd11, %rd10, %rd5;
	ld.global.u32 	%r39, [%rd11];
	add.s32 	%r40, %r39, %r38;
	st.global.u32 	[%rd11], %r40;
	add.s64 	%rd12, %rd11, %rd5;
	ld.global.u32 	%r41, [%rd12];
	add.s32 	%r42, %r41, %r40;
	st.global.u32 	[%rd12], %r42;
	add.s64 	%rd13, %rd12, %rd5;
	ld.global.u32 	%r43, [%rd13];
	add.s32 	%r44, %r43, %r42;
	st.global.u32 	[%rd13], %r44;
	add.s32 	%r71, %r71, 8;
	add.s32 	%r70, %r70, 8;
	add.s32 	%r69, %r69, %r5;
	setp.ne.s32 	%p5, %r71, 0;
	@%p5 bra 	$L__BB1_3;
	add.s32 	%r73, %r70, 1;
$L__BB1_5:
	setp.eq.s32 	%p6, %r3, 0;
	@%p6 bra 	$L__BB1_13;
	and.b32  	%r14, %r2, 3;
	setp.lt.u32 	%p7, %r3, 4;
	@%p7 bra 	$L__BB1_8;
	add.s32 	%r45, %r73, -1;
	mad.lo.s32 	%r46, %r45, %r19, %r1;
	mul.wide.s32 	%rd14, %r46, 4;
	add.s64 	%rd15, %rd1, %rd14;
	ld.global.u32 	%r47, [%rd15];
	mul.wide.s32 	%rd16, %r19, 4;
	add.s64 	%rd17, %rd15, %rd16;
	ld.global.u32 	%r48, [%rd17];
	add.s32 	%r49, %r48, %r47;
	st.global.u32 	[%rd17], %r49;
	add.s64 	%rd18, %rd17, %rd16;
	ld.global.u32 	%r50, [%rd18];
	add.s32 	%r51, %r50, %r49;
	st.global.u32 	[%rd18], %r51;
	add.s64 	%rd19, %rd18, %rd16;
	ld.global.u32 	%r52, [%rd19];
	add.s32 	%r53, %r52, %r51;
	st.global.u32 	[%rd19], %r53;
	add.s64 	%rd20, %rd19, %rd16;
	ld.global.u32 	%r54, [%rd20];
	add.s32 	%r55, %r54, %r53;
	st.global.u32 	[%rd20], %r55;
	add.s32 	%r73, %r73, 4;
$L__BB1_8:
	setp.eq.s32 	%p8, %r14, 0;
	@%p8 bra 	$L__BB1_13;
	setp.eq.s32 	%p9, %r14, 1;
	@%p9 bra 	$L__BB1_11;
	add.s32 	%r56, %r73, -1;
	mad.lo.s32 	%r57, %r56, %r19, %r1;
	mul.wide.s32 	%rd21, %r57, 4;
	add.s64 	%rd22, %rd1, %rd21;
	ld.global.u32 	%r58, [%rd22];
	mul.wide.s32 	%rd23, %r19, 4;
	add.s64 	%rd24, %rd22, %rd23;
	ld.global.u32 	%r59, [%rd24];
	add.s32 	%r60, %r59, %r58;
	st.global.u32 	[%rd24], %r60;
	add.s64 	%rd25, %rd24, %rd23;
	ld.global.u32 	%r61, [%rd25];
	add.s32 	%r62, %r61, %r60;
	st.global.u32 	[%rd25], %r62;
	add.s32 	%r73, %r73, 2;
$L__BB1_11:
	and.b32  	%r63, %r2, 1;
	setp.eq.b32 	%p10, %r63, 1;
	not.pred 	%p11, %p10;
	@%p11 bra 	$L__BB1_13;
	add.s32 	%r64, %r73, -1;
	mad.lo.s32 	%r65, %r64, %r19, %r1;
	mul.wide.s32 	%rd26, %r65, 4;
	add.s64 	%rd27, %rd1, %rd26;
	ld.global.u32 	%r66, [%rd27];
	mul.wide.s32 	%rd28, %r19, 4;
	add.s64 	%rd29, %rd27, %rd28;
	ld.global.u32 	%r67, [%rd29];
	add.s32 	%r68, %r67, %r66;
	st.global.u32 	[%rd29], %r68;
$L__BB1_13:
	ret;

}
	// .globl	adaptive_binarize
.visible .entry adaptive_binarize(
	.param .u64 .ptr .align 1 adaptive_binarize_param_0,
	.param .u64 .ptr .align 1 adaptive_binarize_param_1,
	.param .u64 .ptr .align 1 adaptive_binarize_param_2,
	.param .u64 .ptr .align 1 adaptive_binarize_param_3,
	.param .u32 adaptive_binarize_param_4,
	.param .u32 adaptive_binarize_param_5,
	.param .u32 adaptive_binarize_param_6,
	.param .f32 adaptive_binarize_param_7,
	.param .f32 adaptive_binarize_param_8
)
{
	.reg .pred 	%p<12>;
	.reg .b16 	%rs<4>;
	.reg .b32 	%r<52>;
	.reg .b32 	%f<29>;
	.reg .b64 	%rd<44>;

	ld.param.u64 	%rd3, [adaptive_binarize_param_0];
	ld.param.u64 	%rd5, [adaptive_binarize_param_1];
	ld.param.u64 	%rd6, [adaptive_binarize_param_2];
	ld.param.u64 	%rd4, [adaptive_binarize_param_3];
	ld.param.u32 	%r18, [adaptive_binarize_param_4];
	ld.param.u32 	%r21, [adaptive_binarize_param_5];
	ld.param.u32 	%r20, [adaptive_binarize_param_6];
	ld.param.f32 	%f9, [adaptive_binarize_param_7];
	ld.param.f32 	%f10, [adaptive_binarize_param_8];
	cvta.to.global.u64 	%rd1, %rd6;
	cvta.to.global.u64 	%rd2, %rd5;
	mov.u32 	%r22, %ctaid.x;
	mov.u32 	%r23, %ntid.x;
	mov.u32 	%r24, %tid.x;
	mad.lo.s32 	%r1, %r22, %r23, %r24;
	mov.u32 	%r25, %ctaid.y;
	mov.u32 	%r26, %ntid.y;
	mov.u32 	%r27, %tid.y;
	mad.lo.s32 	%r28, %r25, %r26, %r27;
	setp.ge.s32 	%p2, %r1, %r18;
	setp.ge.s32 	%p3, %r28, %r21;
	or.pred  	%p4, %p2, %p3;
	@%p4 bra 	$L__BB2_14;
	shr.u32 	%r29, %r20, 31;
	add.s32 	%r30, %r20, %r29;
	shr.s32 	%r31, %r30, 1;
	sub.s32 	%r3, %r1, %r31;
	max.s32 	%r4, %r3, 0;
	sub.s32 	%r5, %r28, %r31;
	max.s32 	%r32, %r5, 0;
	add.s32 	%r6, %r32, -1;
	add.s32 	%r33, %r18, -1;
	add.s32 	%r34, %r31, %r1;
	min.s32 	%r7, %r33, %r34;
	add.s32 	%r35, %r21, -1;
	add.s32 	%r36, %r31, %r28;
	min.s32 	%r37, %r35, %r36;
	sub.s32 	%r38, %r7, %r4;
	sub.s32 	%r39, %r37, %r6;
	mad.lo.s32 	%r8, %r39, %r38, %r39;
	mul.lo.s32 	%r9, %r37, %r18;
	add.s32 	%r10, %r9, %r7;
	mul.wide.s32 	%rd7, %r10, 4;
	add.s64 	%rd8, %rd2, %rd7;
	ld.global.nc.u32 	%r50, [%rd8];
	setp.lt.s32 	%p5, %r3, 1;
	@%p5 bra 	$L__BB2_3;
	cvt.s64.s32 	%rd9, %r9;
	cvt.u64.u32 	%rd10, %r4;
	add.s64 	%rd11, %rd9, %rd10;
	shl.b64 	%rd12, %rd11, 2;
	add.s64 	%rd13, %rd2, %rd12;
	ld.global.nc.u32 	%r40, [%rd13+-4];
	sub.s32 	%r50, %r50, %r40;
$L__BB2_3:
	setp.lt.s32 	%p6, %r5, 1;
	@%p6 bra 	$L__BB2_5;
	mad.lo.s32 	%r41, %r6, %r18, %r7;
	mul.wide.s32 	%rd14, %r41, 4;
	add.s64 	%rd15, %rd2, %rd14;
	ld.global.nc.u32 	%r42, [%rd15];
	sub.s32 	%r50, %r50, %r42;
$L__BB2_5:
	min.s32 	%r43, %r3, %r5;
	setp.gt.s32 	%p1, %r43, 0;
	setp.lt.s32 	%p7, %r43, 1;
	@%p7 bra 	$L__BB2_7;
	mul.lo.s32 	%r44, %r6, %r18;
	cvt.s64.s32 	%rd16, %r44;
	cvt.u64.u32 	%rd17, %r4;
	add.s64 	%rd18, %rd16, %rd17;
	shl.b64 	%rd19, %rd18, 2;
	add.s64 	%rd20, %rd2, %rd19;
	ld.global.nc.u32 	%r45, [%rd20+-4];
	add.s32 	%r50, %r45, %r50;
$L__BB2_7:
	setp.lt.s32 	%p8, %r3, 1;
	cvt.rn.f32.u32 	%f1, %r50;
	mul.wide.s32 	%rd21, %r10, 8;
	add.s64 	%rd22, %rd1, %rd21;
	ld.global.nc.u64 	%rd23, [%rd22];
	cvt.rn.f32.u64 	%f27, %rd23;
	@%p8 bra 	$L__BB2_9;
	cvt.s64.s32 	%rd24, %r9;
	cvt.u64.u32 	%rd25, %r4;
	add.s64 	%rd26, %rd24, %rd25;
	shl.b64 	%rd27, %rd26, 3;
	add.s64 	%rd28, %rd1, %rd27;
	ld.global.nc.u64 	%rd29, [%rd28+-8];
	cvt.rn.f32.u64 	%f11, %rd29;
	sub.f32 	%f27, %f27, %f11;
$L__BB2_9:
	setp.lt.s32 	%p9, %r5, 1;
	@%p9 bra 	$L__BB2_11;
	mad.lo.s32 	%r46, %r6, %r18, %r7;
	mul.wide.s32 	%rd30, %r46, 8;
	add.s64 	%rd31, %rd1, %rd30;
	ld.global.nc.u64 	%rd32, [%rd31];
	cvt.rn.f32.u64 	%f12, %rd32;
	sub.f32 	%f27, %f27, %f12;
$L__BB2_11:
	not.pred 	%p10, %p1;
	@%p10 bra 	$L__BB2_13;
	mul.lo.s32 	%r47, %r6, %r18;
	cvt.s64.s32 	%rd33, %r47;
	cvt.u64.u32 	%rd34, %r4;
	add.s64 	%rd35, %rd33, %rd34;
	shl.b64 	%rd36, %rd35, 3;
	add.s64 	%rd37, %rd1, %rd36;
	ld.global.nc.u64 	%rd38, [%rd37+-8];
	cvt.rn.f32.u64 	%f13, %rd38;
	add.f32 	%f27, %f27, %f13;
$L__BB2_13:
	cvt.rn.f32.s32 	%f14, %r8;
	div.rn.f32 	%f15, %f1, %f14;
	div.rn.f32 	%f16, %f27, %f14;
	mul.f32 	%f17, %f15, %f15;
	sub.f32 	%f18, %f16, %f17;
	max.f32 	%f19, %f18, 0f00000000;
	sqrt.rn.f32 	%f20, %f19;
	div.rn.f32 	%f21, %f20, %f10;
	add.f32 	%f22, %f21, 0fBF800000;
	fma.rn.f32 	%f23, %f9, %f22, 0f3F800000;
	mul.f32 	%f24, %f15, %f23;
	mad.lo.s32 	%r48, %r18, %r28, %r1;
	cvt.s64.s32 	%rd39, %r48;
	cvta.to.global.u64 	%rd40, %rd3;
	add.s64 	%rd41, %rd40, %rd39;
	ld.global.nc.u8 	%rs1, [%rd41];
	cvt.u16.u8 	%rs2, %rs1;
	cvt.rn.f32.u16 	%f25, %rs2;
	setp.lt.f32 	%p11, %f24, %f25;
	selp.s16 	%rs3, -1, 0, %p11;
	cvta.to.global.u64 	%rd42, %rd4;
	add.s64 	%rd43, %rd42, %rd39;
	st.global.u8 	[%rd43], %rs3;
$L__BB2_14:
	ret;

}


// ===== COMPILED SASS (sm_100) =====

	.target	sm_100

	.elftype	@"ET_EXEC"


//--------------------- .note.nv.tkinfo           --------------------------
	.section	.note.nv.tkinfo,"",@"SHT_NOTE"
	.sectionflags	@"SHF_NOTE_NV_TKINFO"
	.tkinfo
        /*0018*/ 	.word	0x00000002
        /*0030*/ 	.string	""
        /*0030*/ 	.string	"ptxas"
        /*0030*/ 	.string	"Cuda compilation tools, release 13.0, V13.0.88"
        /*0030*/ 	.string	"Build cuda_13.0.r13.0/compiler.36424714_0"
        /*0030*/ 	.string	"-arch sm_100 -m 64 "



//--------------------- .note.nv.cuinfo           --------------------------
	.section	.note.nv.cuinfo,"",@"SHT_NOTE"
	.sectionflags	@"SHF_NOTE_NV_CUINFO"
        /*0018*/ 	.short	0x0002
        /*001a*/ 	.short	0x0064
        /*001c*/ 	.short	0x0082
	.zero		2


//--------------------- .nv.info                  --------------------------
	.section	.nv.info,"",@"SHT_CUDA_INFO"
	.align	4


	//----- nvinfo : EIATTR_REGCOUNT
	.align		4
        /*0000*/ 	.byte	0x04, 0x2f
        /*0002*/ 	.short	(.L_1 - .L_0)
	.align		4
.L_0:
        /*0004*/ 	.word	index@(integral_image_horizontal)
        /*0008*/ 	.word	0x00000020


	//----- nvinfo : EIATTR_FRAME_SIZE
	.align		4
.L_1:
        /*000c*/ 	.byte	0x04, 0x11
        /*000e*/ 	.short	(.L_3 - .L_2)
	.align		4
.L_2:
        /*0010*/ 	.word	index@(integral_image_horizontal)
        /*0014*/ 	.word	0x00000000


	//----- nvinfo : EIATTR_REGCOUNT
	.align		4
.L_3:
        /*0018*/ 	.byte	0x04, 0x2f
        /*001a*/ 	.short	(.L_5 - .L_4)
	.align		4
.L_4:
        /*001c*/ 	.word	index@(integral_image_vertical)
        /*0020*/ 	.word	0x0000001a


	//----- nvinfo : EIATTR_FRAME_SIZE
	.align		4
.L_5:
        /*0024*/ 	.byte	0x04, 0x11
        /*0026*/ 	.short	(.L_7 - .L_6)
	.align		4
.L_6:
        /*0028*/ 	.word	index@(integral_image_vertical)
        /*002c*/ 	.word	0x00000000


	//----- nvinfo : EIATTR_REGCOUNT
	.align		4
.L_7:
        /*0030*/ 	.byte	0x04, 0x2f
        /*0032*/ 	.short	(.L_9 - .L_8)
	.align		4
.L_8:
        /*0034*/ 	.word	index@(adaptive_binarize)
        /*0038*/ 	.word	0x00000020


	//----- nvinfo : EIATTR_FRAME_SIZE
	.align		4
.L_9:
        /*003c*/ 	.byte	0x04, 0x11
        /*003e*/ 	.short	(.L_11 - .L_10)
	.align		4
.L_10:
        /*0040*/ 	.word	index@($__internal_1_$__cuda_sm3x_div_rn_noftz_f32_slowpath)
        /*0044*/ 	.word	0x00000000


	//----- nvinfo : EIATTR_FRAME_SIZE
	.align		4
.L_11:
        /*0048*/ 	.byte	0x04, 0x11
        /*004a*/ 	.short	(.L_13 - .L_12)
	.align		4
.L_12:
        /*004c*/ 	.word	index@($__internal_0_$__cuda_sm20_sqrt_rn_f32_slowpath)
        /*0050*/ 	.word	0x00000000


	//----- nvinfo : EIATTR_FRAME_SIZE
	.align		4
.L_13:
        /*0054*/ 	.byte	0x04, 0x11
        /*0056*/ 	.short	(.L_15 - .L_14)
	.align		4
.L_14:
        /*0058*/ 	.word	index@(adaptive_binarize)
        /*005c*/ 	.word	0x00000000


	//----- nvinfo : EIATTR_MIN_STACK_SIZE
	.align		4
.L_15:
        /*0060*/ 	.byte	0x04, 0x12
        /*0062*/ 	.short	(.L_17 - .L_16)
	.align		4
.L_16:
        /*0064*/ 	.word	index@(adaptive_binarize)
        /*0068*/ 	.word	0x00000000


	//----- nvinfo : EIATTR_MIN_STACK_SIZE
	.align		4
.L_17:
        /*006c*/ 	.byte	0x04, 0x12
        /*006e*/ 	.short	(.L_19 - .L_18)
	.align		4
.L_18:
        /*0070*/ 	.word	index@(integral_image_vertical)
        /*0074*/ 	.word	0x00000000


	//----- nvinfo : EIATTR_MIN_STACK_SIZE
	.align		4
.L_19:
        /*0078*/ 	.byte	0x04, 0x12
        /*007a*/ 	.short	(.L_21 - .L_20)
	.align		4
.L_20:
        /*007c*/ 	.word	index@(integral_image_horizontal)
        /*0080*/ 	.word	0x00000000
.L_21:


//--------------------- .nv.compat                --------------------------
	.section	.nv.compat,"",@"SHT_CUDA_COMPAT_INFO"
	.align	4
        /*0000*/ 	.byte	0x02, 0x09, 0x00, 0x00, 0x02, 0x02, 0x01, 0x00, 0x02, 0x05, 0x05, 0x00, 0x03, 0x07, 0x01, 0x01
        /*0010*/ 	.byte	0x02, 0x03, 0x00, 0x00, 0x02, 0x06, 0x01, 0x00, 0x04, 0x0b, 0x08, 0x00, 0x01, 0x00, 0x00, 0x00
        /*0020*/ 	.byte	0x00, 0x00, 0x00, 0x00


//--------------------- .nv.info.adaptive_binarize --------------------------
	.section	.nv.info.adaptive_binarize,"",@"SHT_CUDA_INFO"
	.sectionflags	@""
	.align	4


	//----- nvinfo : EIATTR_CUDA_API_VERSION
	.align		4
        /*0000*/ 	.byte	0x04, 0x37
        /*0002*/ 	.short	(.L_23 - .L_22)
.L_22:
        /*0004*/ 	.word	0x00000082


	//----- nvinfo : EIATTR_KPARAM_INFO
	.align		4
.L_23:
        /*0008*/ 	.byte	0x04, 0x17
        /*000a*/ 	.short	(.L_25 - .L_24)
.L_24:
        /*000c*/ 	.word	0x00000000
        /*0010*/ 	.short	0x0008
        /*0012*/ 	.short	0x0030
        /*0014*/ 	.byte	0x00, 0xf0, 0x11, 0x00


	//----- nvinfo : EIATTR_KPARAM_INFO
	.align		4
.L_25:
        /*0018*/ 	.byte	0x04, 0x17
        /*001a*/ 	.short	(.L_27 - .L_26)
.L_26:
        /*001c*/ 	.word	0x00000000
        /*0020*/ 	.short	0x0007
        /*0022*/ 	.short	0x002c
        /*0024*/ 	.byte	0x00, 0xf0, 0x11, 0x00


	//----- nvinfo : EIATTR_KPARAM_INFO
	.align		4
.L_27:
        /*0028*/ 	.byte	0x04, 0x17
        /*002a*/ 	.short	(.L_29 - .L_28)
.L_28:
        /*002c*/ 	.word	0x00000000
        /*0030*/ 	.short	0x0006
        /*0032*/ 	.short	0x0028
        /*0034*/ 	.byte	0x00, 0xf0, 0x11, 0x00


	//----- nvinfo : EIATTR_KPARAM_INFO
	.align		4
.L_29:
        /*0038*/ 	.byte	0x04, 0x17
        /*003a*/ 	.short	(.L_31 - .L_30)
.L_30:
        /*003c*/ 	.word	0x00000000
        /*0040*/ 	.short	0x0005
        /*0042*/ 	.short	0x0024
        /*0044*/ 	.byte	0x00, 0xf0, 0x11, 0x00


	//----- nvinfo : EIATTR_KPARAM_INFO
	.align		4
.L_31:
        /*0048*/ 	.byte	0x04, 0x17
        /*004a*/ 	.short	(.L_33 - .L_32)
.L_32:
        /*004c*/ 	.word	0x00000000
        /*0050*/ 	.short	0x0004
        /*0052*/ 	.short	0x0020
        /*0054*/ 	.byte	0x00, 0xf0, 0x11, 0x00


	//----- nvinfo : EIATTR_KPARAM_INFO
	.align		4
.L_33:
        /*0058*/ 	.byte	0x04, 0x17
        /*005a*/ 	.short	(.L_35 - .L_34)
.L_34:
        /*005c*/ 	.word	0x00000000
        /*0060*/ 	.short	0x0003
        /*0062*/ 	.short	0x0018
        /*0064*/ 	.byte	0x00, 0xf5, 0x21, 0x00


	//----- nvinfo : EIATTR_KPARAM_INFO
	.align		4
.L_35:
        /*0068*/ 	.byte	0x04, 0x17
        /*006a*/ 	.short	(.L_37 - .L_36)
.L_36:
        /*006c*/ 	.word	0x00000000
        /*0070*/ 	.short	0x0002
        /*0072*/ 	.short	0x0010
        /*0074*/ 	.byte	0x00, 0xf5, 0x21, 0x00


	//----- nvinfo : EIATTR_KPARAM_INFO
	.align		4
.L_37:
        /*0078*/ 	.byte	0x04, 0x17
        /*007a*/ 	.short	(.L_39 - .L_38)
.L_38:
        /*007c*/ 	.word	0x00000000
        /*0080*/ 	.short	0x0001
        /*0082*/ 	.short	0x0008
        /*0084*/ 	.byte	0x00, 0xf5, 0x21, 0x00


	//----- nvinfo : EIATTR_KPARAM_INFO
	.align		4
.L_39:
        /*0088*/ 	.byte	0x04, 0x17
        /*008a*/ 	.short	(.L_41 - .L_40)
.L_40:
        /*008c*/ 	.word	0x00000000
        /*0090*/ 	.short	0x0000
        /*0092*/ 	.short	0x0000
        /*0094*/ 	.byte	0x00, 0xf5, 0x21, 0x00


	//----- nvinfo : EIATTR_SPARSE_MMA_MASK
	.align		4
.L_41:
        /*0098*/ 	.byte	0x03, 0x50
        /*009a*/ 	.short	0x0000


	//----- nvinfo : EIATTR_MAXREG_COUNT
	.align		4
        /*009c*/ 	.byte	0x03, 0x1b
        /*009e*/ 	.short	0x00ff


	//----- nvinfo : EIATTR_MERCURY_ISA_VERSION
	.align		4
        /*00a0*/ 	.byte	0x03, 0x5f
        /*00a2*/ 	.short	0x0101


	//----- nvinfo : EIATTR_VRC_CTA_INIT_COUNT
	.align		4
        /*00a4*/ 	.byte	0x02, 0x4a
	.zero		1
	.zero		1


	//----- nvinfo : EIATTR_EXIT_INSTR_OFFSETS
	.align		4
        /*00a8*/ 	.byte	0x04, 0x1c
        /*00aa*/ 	.short	(.L_43 - .L_42)


	//   ....[0]....
.L_42:
        /*00ac*/ 	.word	0x000000c0


	//   ....[1]....
        /*00b0*/ 	.word	0x00000a60


	//----- nvinfo : EIATTR_CRS_STACK_SIZE
	.align		4
.L_43:
        /*00b4*/ 	.byte	0x04, 0x1e
        /*00b6*/ 	.short	(.L_45 - .L_44)
.L_44:
        /*00b8*/ 	.word	0x00000000


	//----- nvinfo : EIATTR_CBANK_PARAM_SIZE
	.align		4
.L_45:
        /*00bc*/ 	.byte	0x03, 0x19
        /*00be*/ 	.short	0x0034


	//----- nvinfo : EIATTR_PARAM_CBANK
	.align		4
        /*00c0*/ 	.byte	0x04, 0x0a
        /*00c2*/ 	.short	(.L_47 - .L_46)
	.align		4
.L_46:
        /*00c4*/ 	.word	index@(.nv.constant0.adaptive_binarize)
        /*00c8*/ 	.short	0x0380
        /*00ca*/ 	.short	0x0034


	//----- nvinfo : EIATTR_SW_WAR
	.align		4
.L_47:
        /*00cc*/ 	.byte	0x04, 0x36
        /*00ce*/ 	.short	(.L_49 - .L_48)
.L_48:
        /*00d0*/ 	.word	0x00000008
.L_49:


//--------------------- .nv.info.integral_image_vertical --------------------------
	.section	.nv.info.integral_image_vertical,"",@"SHT_CUDA_INFO"
	.sectionflags	@""
	.align	4


	//----- nvinfo : EIATTR_CUDA_API_VERSION
	.align		4
        /*0000*/ 	.byte	0x04, 0x37
        /*0002*/ 	.short	(.L_51 - .L_50)
.L_50:
        /*0004*/ 	.word	0x00000082


	//----- nvinfo : EIATTR_KPARAM_INFO
	.align		4
.L_51:
        /*0008*/ 	.byte	0x04, 0x17
        /*000a*/ 	.short	(.L_53 - .L_52)
.L_52:
        /*000c*/ 	.word	0x00000000
        /*0010*/ 	.short	0x0002
        /*0012*/ 	.short	0x000c
        /*0014*/ 	.byte	0x00, 0xf0, 0x11, 0x00


	//----- nvinfo : EIATTR_KPARAM_INFO
	.align		4
.L_53:
        /*0018*/ 	.byte	0x04, 0x17
        /*001a*/ 	.short	(.L_55 - .L_54)
.L_54:
        /*001c*/ 	.word	0x00000000
        /*0020*/ 	.short	0x0001
        /*0022*/ 	.short	0x0008
        /*0024*/ 	.byte	0x00, 0xf0, 0x11, 0x00


	//----- nvinfo : EIATTR_KPARAM_INFO
	.align		4
.L_55:
        /*0028*/ 	.byte	0x04, 0x17
        /*002a*/ 	.short	(.L_57 - .L_56)
.L_56:
        /*002c*/ 	.word	0x00000000
        /*0030*/ 	.short	0x0000
        /*0032*/ 	.short	0x0000
        /*0034*/ 	.byte	0x00, 0xf5, 0x21, 0x00


	//----- nvinfo : EIATTR_SPARSE_MMA_MASK
	.align		4
.L_57:
        /*0038*/ 	.byte	0x03, 0x50
        /*003a*/ 	.short	0x0000


	//----- nvinfo : EIATTR_MAXREG_COUNT
	.align		4
        /*003c*/ 	.byte	0x03, 0x1b
        /*003e*/ 	.short	0x00ff


	//----- nvinfo : EIATTR_MERCURY_ISA_VERSION
	.align		4
        /*0040*/ 	.byte	0x03, 0x5f
        /*0042*/ 	.short	0x0101


	//----- nvinfo : EIATTR_VRC_CTA_INIT_COUNT
	.align		4
        /*0044*/ 	.byte	0x02, 0x4a
	.zero		1
	.zero		1


	//----- nvinfo : EIATTR_EXIT_INSTR_OFFSETS
	.align		4
        /*0048*/ 	.byte	0x04, 0x1c
        /*004a*/ 	.short	(.L_59 - .L_58)


	//   ....[0]....
.L_58:
        /*004c*/ 	.word	0x00000080


	//   ....[1]....
        /*0050*/ 	.word	0x000003e0


	//   ....[2]....
        /*0054*/ 	.word	0x00000590


	//   ....[3]....
        /*0058*/ 	.word	0x000006c0


	//   ....[4]....
        /*005c*/ 	.word	0x00000760


	//----- nvinfo : EIATTR_CBANK_PARAM_SIZE
	.align		4
.L_59:
        /*0060*/ 	.byte	0x03, 0x19
        /*0062*/ 	.short	0x0010


	//----- nvinfo : EIATTR_PARAM_CBANK
	.align		4
        /*0064*/ 	.byte	0x04, 0x0a
        /*0066*/ 	.short	(.L_61 - .L_60)
	.align		4
.L_60:
        /*0068*/ 	.word	index@(.nv.constant0.integral_image_vertical)
        /*006c*/ 	.short	0x0380
        /*006e*/ 	.short	0x0010


	//----- nvinfo : EIATTR_SW_WAR
	.align		4
.L_61:
        /*0070*/ 	.byte	0x04, 0x36
        /*0072*/ 	.short	(.L_63 - .L_62)
.L_62:
        /*0074*/ 	.word	0x00000008
.L_63:


//--------------------- .nv.info.integral_image_horizontal --------------------------
	.section	.nv.info.integral_image_horizontal,"",@"SHT_CUDA_INFO"
	.sectionflags	@""
	.align	4


	//----- nvinfo : EIATTR_CUDA_API_VERSION
	.align		4
        /*0000*/ 	.byte	0x04, 0x37
        /*0002*/ 	.short	(.L_65 - .L_64)
.L_64:
        /*0004*/ 	.word	0x00000082


	//----- nvinfo : EIATTR_KPARAM_INFO
	.align		4
.L_65:
        /*0008*/ 	.byte	0x04, 0x17
        /*000a*/ 	.short	(.L_67 - .L_66)
.L_66:
        /*000c*/ 	.word	0x00000000
        /*0010*/ 	.short	0x0003
        /*0012*/ 	.short	0x0014
        /*0014*/ 	.byte	0x00, 0xf0, 0x11, 0x00


	//----- nvinfo : EIATTR_KPARAM_INFO
	.align		4
.L_67:
        /*0018*/ 	.byte	0x04, 0x17
        /*001a*/ 	.short	(.L_69 - .L_68)
.L_68:
        /*001c*/ 	.word	0x00000000
        /*0020*/ 	.short	0x0002
        /*0022*/ 	.short	0x0010
        /*0024*/ 	.byte	0x00, 0xf0, 0x11, 0x00


	//----- nvinfo : EIATTR_KPARAM_INFO
	.align		4
.L_69:
        /*0028*/ 	.byte	0x04, 0x17
        /*002a*/ 	.short	(.L_71 - .L_70)
.L_70:
        /*002c*/ 	.word	0x00000000
        /*0030*/ 	.short	0x0001
        /*0032*/ 	.short	0x0008
        /*0034*/ 	.byte	0x00, 0xf5, 0x21, 0x00


	//----- nvinfo : EIATTR_KPARAM_INFO
	.align		4
.L_71:
        /*0038*/ 	.byte	0x04, 0x17
        /*003a*/ 	.short	(.L_73 - .L_72)
.L_72:
        /*003c*/ 	.word	0x00000000
        /*0040*/ 	.short	0x0000
        /*0042*/ 	.short	0x0000
        /*0044*/ 	.byte	0x00, 0xf5, 0x21, 0x00


	//----- nvinfo : EIATTR_SPARSE_MMA_MASK
	.align		4
.L_73:
        /*0048*/ 	.byte	0x03, 0x50
        /*004a*/ 	.short	0x0000


	//----- nvinfo : EIATTR_MAXREG_COUNT
	.align		4
        /*004c*/ 	.byte	0x03, 0x1b
        /*004e*/ 	.short	0x00ff


	//----- nvinfo : EIATTR_MERCURY_ISA_VERSION
	.align		4
        /*0050*/ 	.byte	0x03, 0x5f
        /*0052*/ 	.short	0x0101


	//----- nvinfo : EIATTR_VRC_CTA_INIT_COUNT
	.align		4
        /*0054*/ 	.byte	0x02, 0x4a
	.zero		1
	.zero		1


	//----- nvinfo : EIATTR_EXIT_INSTR_OFFSETS
	.align		4
        /*0058*/ 	.byte	0x04, 0x1c
        /*005a*/ 	.short	(.L_75 - .L_74)


	//   ....[0]....
.L_74:
        /*005c*/ 	.word	0x00000080


	//   ....[1]....
        /*0060*/ 	.word	0x00000530


	//   ....[2]....
        /*0064*/ 	.word	0x00000770


	//   ....[3]....
        /*0068*/ 	.word	0x000008f0


	//   ....[4]....
        /*006c*/ 	.word	0x000009e0


	//----- nvinfo : EIATTR_CBANK_PARAM_SIZE
	.align		4
.L_75:
        /*0070*/ 	.byte	0x03, 0x19
        /*0072*/ 	.short	0x0018


	//----- nvinfo : EIATTR_PARAM_CBANK
	.align		4
        /*0074*/ 	.byte	0x04, 0x0a
        /*0076*/ 	.short	(.L_77 - .L_76)
	.align		4
.L_76:
        /*0078*/ 	.word	index@(.nv.constant0.integral_image_horizontal)
        /*007c*/ 	.short	0x0380
        /*007e*/ 	.short	0x0018


	//----- nvinfo : EIATTR_SW_WAR
	.align		4
.L_77:
        /*0080*/ 	.byte	0x04, 0x36
        /*0082*/ 	.short	(.L_79 - .L_78)
.L_78:
        /*0084*/ 	.word	0x00000008
.L_79:


//--------------------- .nv.callgraph             --------------------------
	.section	.nv.callgraph,"",@"SHT_CUDA_CALLGRAPH"
	.align	4
	.sectionentsize	8
	.align		4
        /*0000*/ 	.word	0x00000000
	.align		4
        /*0004*/ 	.word	0xffffffff
	.align		4
        /*0008*/ 	.word	0x00000000
	.align		4
        /*000c*/ 	.word	0xfffffffe
	.align		4
        /*0010*/ 	.word	0x00000000
	.align		4
        /*0014*/ 	.word	0xfffffffd
	.align		4
        /*0018*/ 	.word	0x00000000
	.align		4
        /*001c*/ 	.word	0xfffffffc


//--------------------- .text.adaptive_binarize   --------------------------
	.section	.text.adaptive_binarize,"ax",@progbits
	.align	128
        .global         adaptive_binarize
        .type           adaptive_binarize,@function
        .size           adaptive_binarize,(.L_x_34 - adaptive_binarize)
        .other          adaptive_binarize,@"STO_CUDA_ENTRY STV_DEFAULT"
adaptive_binarize:
.text.adaptive_binarize:
[----:B------:R-:W-:Y:S01]  /*0000*/  LDC R1, c[0x0][0x37c] ;  /* 0x0000df00ff017b82 */ /* 0x000fe20000000800 */
[----:B------:R-:W0:Y:S07]  /*0010*/  S2R R5, SR_TID.Y ;  /* 0x0000000000057919 */ /* 0x000e2e0000002200 */
[----:B------:R-:W1:Y:S01]  /*0020*/  LDC R3, c[0x0][0x360] ;  /* 0x0000d800ff037b82 */ /* 0x000e620000000800 */
[----:B------:R-:W1:Y:S07]  /*0030*/  S2R R2, SR_TID.X ;  /* 0x0000000000027919 */ /* 0x000e6e0000002100 */
[----:B------:R-:W0:Y:S08]  /*0040*/  S2UR UR5, SR_CTAID.Y ;  /* 0x00000000000579c3 */ /* 0x000e300000002600 */
[----:B------:R-:W0:Y:S08]  /*0050*/  LDC R0, c[0x0][0x364] ;  /* 0x0000d900ff007b82 */ /* 0x000e300000000800 */
[----:B------:R-:W1:Y:S08]  /*0060*/  S2UR UR4, SR_CTAID.X ;  /* 0x00000000000479c3 */ /* 0x000e700000002500 */
[----:B------:R-:W2:Y:S01]  /*0070*/  LDC.64 R8, c[0x0][0x3a0] ;  /* 0x0000e800ff087b82 */ /* 0x000ea20000000a00 */
[----:B0-----:R-:W-:-:S02]  /*0080*/  IMAD R0, R0, UR5, R5 ;  /* 0x0000000500007c24 */ /* 0x001fc4000f8e0205 */
[----:B-1----:R-:W-:-:S03]  /*0090*/  IMAD R3, R3, UR4, R2 ;  /* 0x0000000403037c24 */ /* 0x002fc6000f8e0202 */
[----:B--2---:R-:W-:-:S04]  /*00a0*/  ISETP.GE.AND P0, PT, R0, R9, PT ;  /* 0x000000090000720c */ /* 0x004fc80003f06270 */
[----:B------:R-:W-:-:S13]  /*00b0*/  ISETP.GE.OR P0, PT, R3, R8, P0 ;  /* 0x000000080300720c */ /* 0x000fda0000706670 */
[----:B------:R-:W-:Y:S05]  /*00c0*/  @P0 EXIT ;  /* 0x000000000000094d */ /* 0x000fea0003800000 */
[----:B------:R-:W0:Y:S01]  /*00d0*/  LDCU UR4, c[0x0][0x3a8] ;  /* 0x00007500ff0477ac */ /* 0x000e220008000800 */
[----:B------:R-:W1:Y:S01]  /*00e0*/  LDC.64 R26, c[0x0][0x388] ;  /* 0x0000e200ff1a7b82 */ /* 0x000e620000000a00 */
[----:B------:R-:W2:Y:S07]  /*00f0*/  LDCU.64 UR6, c[0x0][0x358] ;  /* 0x00006b00ff0677ac */ /* 0x000eae0008000a00 */
[----:B------:R-:W3:Y:S01]  /*0100*/  LDC.64 R18, c[0x0][0x390] ;  /* 0x0000e400ff127b82 */ /* 0x000ee20000000a00 */
[----:B0-----:R-:W-:-:S04]  /*0110*/  ULEA.HI UR4, UR4, UR4, URZ, 0x1 ;  /* 0x0000000404047291 */ /* 0x001fc8000f8f08ff */
[----:B------:R-:W-:-:S06]  /*0120*/  USHF.R.S32.HI UR4, URZ, 0x1, UR4 ;  /* 0x00000001ff047899 */ /* 0x000fcc0008011404 */
[C---:B------:R-:W-:Y:S02]  /*0130*/  VIADD R4, R3.reuse, -UR4 ;  /* 0x8000000403047c36 */ /* 0x040fe40008000000 */
[C---:B------:R-:W-:Y:S02]  /*0140*/  VIADD R7, R0.reuse, -UR4 ;  /* 0x8000000400077c36 */ /* 0x040fe40008000000 */
[----:B------:R-:W-:Y:S01]  /*0150*/  VIADD R2, R0, UR4 ;  /* 0x0000000400027c36 */ /* 0x000fe20008000000 */
[C---:B------:R-:W-:Y:S01]  /*0160*/  ISETP.GE.AND P2, PT, R4.reuse, 0x1, PT ;  /* 0x000000010400780c */ /* 0x040fe20003f46270 */
[----:B------:R-:W-:Y:S01]  /*0170*/  VIADD R11, R3, UR4 ;  /* 0x00000004030b7c36 */ /* 0x000fe20008000000 */
[----:B------:R-:W-:Y:S02]  /*0180*/  VIMNMX R5, PT, PT, R4, R7, PT ;  /* 0x0000000704057248 */ /* 0x000fe40003fe0100 */
[----:B------:R-:W-:Y:S02]  /*0190*/  VIADDMNMX R9, R9, 0xffffffff, R2, PT ;  /* 0xffffffff09097846 */ /* 0x000fe40003800102 */
[----:B------:R-:W-:-:S02]  /*01a0*/  ISETP.GE.AND P3, PT, R5, 0x1, PT ;  /* 0x000000010500780c */ /* 0x000fc40003f66270 */
[----:B------:R-:W-:Y:S01]  /*01b0*/  ISETP.GT.AND P1, PT, R5, RZ, PT ;  /* 0x000000ff0500720c */ /* 0x000fe20003f24270 */
[----:B------:R-:W-:Y:S01]  /*01c0*/  IMAD R5, R9, R8, RZ ;  /* 0x0000000809057224 */ /* 0x000fe200078e02ff */
[----:B------:R-:W-:Y:S02]  /*01d0*/  ISETP.GE.AND P0, PT, R7, 0x1, PT ;  /* 0x000000010700780c */ /* 0x000fe40003f06270 */
[----:B------:R-:W-:Y:S01]  /*01e0*/  VIMNMX R23, PT, PT, RZ, R7, !PT ;  /* 0x00000007ff177248 */ /* 0x000fe20007fe0100 */
[----:B------:R-:W0:Y:S01]  /*01f0*/  @P2 LDC.64 R14, c[0x0][0x388] ;  /* 0x0000e200ff0e2b82 */ /* 0x000e220000000a00 */
[----:B------:R-:W-:Y:S02]  /*0200*/  VIMNMX R4, PT, PT, RZ, R4, !PT ;  /* 0x00000004ff047248 */ /* 0x000fe40007fe0100 */
[----:B------:R-:W-:Y:S01]  /*0210*/  VIADDMNMX R7, R8, 0xffffffff, R11, PT ;  /* 0xffffffff08077846 */ /* 0x000fe2000380010b */
[----:B------:R-:W-:Y:S01]  /*0220*/  VIADD R23, R23, 0xffffffff ;  /* 0xffffffff17177836 */ /* 0x000fe20000000000 */
[----:B------:R-:W-:-:S02]  /*0230*/  @P2 IADD3 R2, P4, PT, R4, R5, RZ ;  /* 0x0000000504022210 */ /* 0x000fc40007f9e0ff */
[----:B------:R-:W-:Y:S01]  /*0240*/  @P2 IADD3 R6, P5, PT, R4, R5, RZ ;  /* 0x0000000504062210 */ /* 0x000fe20007fbe0ff */
[----:B------:R-:W4:Y:S01]  /*0250*/  @P2 LDC.64 R16, c[0x0][0x390] ;  /* 0x0000e400ff102b82 */ /* 0x000f220000000a00 */
[----:B------:R-:W-:Y:S01]  /*0260*/  @P2 LEA.HI.X.SX32 R20, R5, RZ, 0x1, P4 ;  /* 0x000000ff05142211 */ /* 0x000fe200020f0eff */
[----:B------:R-:W-:-:S06]  /*0270*/  IMAD.IADD R21, R7, 0x1, R5 ;  /* 0x0000000107157824 */ /* 0x000fcc00078e0205 */
[----:B------:R-:W5:Y:S01]  /*0280*/  @P3 LDC.64 R10, c[0x0][0x388] ;  /* 0x0000e200ff0a3b82 */ /* 0x000f620000000a00 */
[----:B------:R-:W-:Y:S01]  /*0290*/  @P3 IMAD R29, R23, R8, RZ ;  /* 0x00000008171d3224 */ /* 0x000fe200078e02ff */
[----:B0-----:R-:W-:-:S06]  /*02a0*/  @P2 LEA R14, P4, R2, R14, 0x2 ;  /* 0x0000000e020e2211 */ /* 0x001fcc00078810ff */
[----:B------:R-:W0:Y:S01]  /*02b0*/  @P1 LDC.64 R12, c[0x0][0x390] ;  /* 0x0000e400ff0c1b82 */ /* 0x000e220000000a00 */
[----:B------:R-:W-:Y:S02]  /*02c0*/  @P2 LEA.HI.X R15, R2, R15, R20, 0x2, P4 ;  /* 0x0000000f020f2211 */ /* 0x000fe400020f1414 */
[----:B------:R-:W-:Y:S01]  /*02d0*/  @P2 LEA.HI.X.SX32 R20, R5, RZ, 0x1, P5 ;  /* 0x000000ff05142211 */ /* 0x000fe200028f0eff */
[C-C-:B------:R-:W-:Y:S01]  /*02e0*/  @P0 IMAD R5, R23.reuse, R8, R7.reuse ;  /* 0x0000000817050224 */ /* 0x140fe200078e0207 */
[C---:B----4-:R-:W-:Y:S01]  /*02f0*/  @P2 LEA R16, P4, R6.reuse, R16, 0x3 ;  /* 0x0000001006102211 */ /* 0x050fe200078818ff */
[----:B--2---:R1:W2:Y:S01]  /*0300*/  @P2 LDG.E.CONSTANT R2, desc[UR6][R14.64+-0x4] ;  /* 0xfffffc060e022981 */ /* 0x0042a2000c1e9900 */
[CC--:B------:R-:W-:Y:S02]  /*0310*/  @P1 IMAD R25, R23.reuse, R8.reuse, RZ ;  /* 0x0000000817191224 */ /* 0x0c0fe400078e02ff */
[----:B------:R-:W-:Y:S01]  /*0320*/  @P2 LEA.HI.X R17, R6, R17, R20, 0x3, P4 ;  /* 0x0000001106112211 */ /* 0x000fe200020f1c14 */
[----:B------:R-:W-:Y:S01]  /*0330*/  @P0 IMAD R22, R23, R8, R7 ;  /* 0x0000000817160224 */ /* 0x000fe200078e0207 */
[----:B------:R-:W-:-:S04]  /*0340*/  @P3 IADD3 R8, P4, PT, R4, R29, RZ ;  /* 0x0000001d04083210 */ /* 0x000fc80007f9e0ff */
[----:B------:R-:W4:Y:S01]  /*0350*/  @P2 LDG.E.64.CONSTANT R16, desc[UR6][R16.64+-0x8] ;  /* 0xfffff80610102981 */ /* 0x000f22000c1e9b00 */
[----:B-1----:R-:W-:-:S04]  /*0360*/  @P0 IMAD.WIDE R14, R5, 0x4, R26 ;  /* 0x00000004050e0825 */ /* 0x002fc800078e021a */
[C---:B------:R-:W-:Y:S01]  /*0370*/  IMAD.WIDE R26, R21.reuse, 0x4, R26 ;  /* 0x00000004151a7825 */ /* 0x040fe200078e021a */
[----:B------:R-:W-:Y:S01]  /*0380*/  @P1 IADD3 R6, P5, PT, R4, R25, RZ ;  /* 0x0000001904061210 */ /* 0x000fe20007fbe0ff */
[----:B------:R-:W2:Y:S02]  /*0390*/  @P0 LDG.E.CONSTANT R14, desc[UR6][R14.64] ;  /* 0x000000060e0e0981 */ /* 0x000ea4000c1e9900 */
[--C-:B---3--:R-:W-:Y:S02]  /*03a0*/  IMAD.WIDE R20, R21, 0x8, R18.reuse ;  /* 0x0000000815147825 */ /* 0x108fe400078e0212 */
[----:B------:R-:W2:Y:S02]  /*03b0*/  LDG.E.CONSTANT R5, desc[UR6][R26.64] ;  /* 0x000000061a057981 */ /* 0x000ea4000c1e9900 */
[----:B------:R-:W-:Y:S01]  /*03c0*/  @P0 IMAD.WIDE R18, R22, 0x8, R18 ;  /* 0x0000000816120825 */ /* 0x000fe200078e0212 */
[----:B------:R-:W-:Y:S01]  /*03d0*/  @P3 LEA.HI.X.SX32 R22, R29, RZ, 0x1, P4 ;  /* 0x000000ff1d163211 */ /* 0x000fe200020f0eff */
[----:B------:R-:W3:Y:S01]  /*03e0*/  LDG.E.64.CONSTANT R20, desc[UR6][R20.64] ;  /* 0x0000000614147981 */ /* 0x000ee2000c1e9b00 */
[----:B-----5:R-:W-:-:S02]  /*03f0*/  @P3 LEA R10, P4, R8, R10, 0x2 ;  /* 0x0000000a080a3211 */ /* 0x020fc400078810ff */
[----:B------:R-:W-:Y:S01]  /*0400*/  @P1 LEA.HI.X.SX32 R24, R25, RZ, 0x1, P5 ;  /* 0x000000ff19181211 */ /* 0x000fe200028f0eff */
[----:B------:R-:W5:Y:S01]  /*0410*/  @P0 LDG.E.64.CONSTANT R18, desc[UR6][R18.64] ;  /* 0x0000000612120981 */ /* 0x000f62000c1e9b00 */
[----:B------:R-:W-:Y:S02]  /*0420*/  @P3 LEA.HI.X R11, R8, R11, R22, 0x2, P4 ;  /* 0x0000000b080b3211 */ /* 0x000fe400020f1416 */
[----:B0-----:R-:W-:-:S03]  /*0430*/  @P1 LEA R12, P5, R6, R12, 0x3 ;  /* 0x0000000c060c1211 */ /* 0x001fc600078a18ff */
[----:B------:R-:W5:Y:S01]  /*0440*/  @P3 LDG.E.CONSTANT R10, desc[UR6][R10.64+-0x4] ;  /* 0xfffffc060a0a3981 */ /* 0x000f62000c1e9900 */
[----:B------:R-:W-:-:S06]  /*0450*/  @P1 LEA.HI.X R13, R6, R13, R24, 0x3, P5 ;  /* 0x0000000d060d1211 */ /* 0x000fcc00028f1c18 */
[----:B------:R-:W5:Y:S01]  /*0460*/  @P1 LDG.E.64.CONSTANT R12, desc[UR6][R12.64+-0x8] ;  /* 0xfffff8060c0c1981 */ /* 0x000f62000c1e9b00 */
[----:B------:R-:W-:Y:S01]  /*0470*/  IADD3 R9, PT, PT, -R23, R9, RZ ;  /* 0x0000000917097210 */ /* 0x000fe20007ffe1ff */
[----:B------:R-:W-:-:S04]  /*0480*/  IMAD.IADD R4, R7, 0x1, -R4 ;  /* 0x0000000107047824 */ /* 0x000fc800078e0a04 */
[----:B------:R-:W-:-:S05]  /*0490*/  IMAD R4, R4, R9, R9 ;  /* 0x0000000904047224 */ /* 0x000fca00078e0209 */
[----:B------:R-:W-:-:S04]  /*04a0*/  I2FP.F32.S32 R7, R4 ;  /* 0x0000000400077245 */ /* 0x000fc80000201400 */
[----:B------:R-:W0:Y:S01]  /*04b0*/  MUFU.RCP R6, R7 ;  /* 0x0000000700067308 */ /* 0x000e220000001000 */
[----:B------:R-:W-:Y:S01]  /*04c0*/  BSSY.RECONVERGENT B0, `(.L_x_0) ;  /* 0x0000017000007945 */ /* 0x000fe20003800200 */
[----:B0-----:R-:W-:-:S04]  /*04d0*/  FFMA R9, -R7, R6, 1 ;  /* 0x3f80000007097423 */ /* 0x001fc80000000106 */
[----:B------:R-:W-:Y:S02]  /*04e0*/  FFMA R9, R6, R9, R6 ;  /* 0x0000000906097223 */ /* 0x000fe40000000006 */
[----:B----4-:R-:W-:Y:S01]  /*04f0*/  @P2 I2F.U64 R17, R16 ;  /* 0x0000001000112312 */ /* 0x010fe20000301000 */
[----:B--2---:R-:W-:-:S07]  /*0500*/  @P2 IMAD.IADD R5, R5, 0x1, -R2 ;  /* 0x0000000105052824 */ /* 0x004fce00078e0a02 */
[----:B---3--:R-:W0:Y:S01]  /*0510*/  I2F.U64 R4, R20 ;  /* 0x0000001400047312 */ /* 0x008e220000301000 */
[----:B------:R-:W-:-:S04]  /*0520*/  @P0 IMAD.IADD R5, R5, 0x1, -R14 ;  /* 0x0000000105050824 */ /* 0x000fc800078e0a0e */
[----:B-----5:R-:W-:-:S03]  /*0530*/  @P3 IMAD.IADD R5, R5, 0x1, R10 ;  /* 0x0000000105053824 */ /* 0x020fc600078e020a */
[----:B------:R-:W1:Y:S02]  /*0540*/  @P0 I2F.U64 R19, R18 ;  /* 0x0000001200130312 */ /* 0x000e640000301000 */
[----:B------:R-:W-:Y:S01]  /*0550*/  I2FP.F32.U32 R2, R5 ;  /* 0x0000000500027245 */ /* 0x000fe20000201000 */
[----:B0-----:R-:W-:-:S05]  /*0560*/  @P2 FADD R4, R4, -R17 ;  /* 0x8000001104042221 */ /* 0x001fca0000000000 */
[----:B------:R-:W0:Y:S01]  /*0570*/  FCHK P2, R2, R7 ;  /* 0x0000000702007302 */ /* 0x000e220000040000 */
[----:B------:R-:W-:-:S07]  /*0580*/  FFMA R6, R2, R9, RZ ;  /* 0x0000000902067223 */ /* 0x000fce00000000ff */
[----:B------:R-:W2:Y:S01]  /*0590*/  @P1 I2F.U64 R13, R12 ;  /* 0x0000000c000d1312 */ /* 0x000ea20000301000 */
[----:B-1----:R-:W-:Y:S01]  /*05a0*/  @P0 FADD R4, R4, -R19 ;  /* 0x8000001304040221 */ /* 0x002fe20000000000 */
[----:B------:R-:W-:-:S04]  /*05b0*/  FFMA R5, -R7, R6, R2 ;  /* 0x0000000607057223 */ /* 0x000fc80000000102 */
[----:B------:R-:W-:Y:S01]  /*05c0*/  FFMA R6, R9, R5, R6 ;  /* 0x0000000509067223 */ /* 0x000fe20000000006 */
[----:B--2---:R-:W-:Y:S01]  /*05d0*/  @P1 FADD R4, R4, R13 ;  /* 0x0000000d04041221 */ /* 0x004fe20000000000 */
[----:B0-----:R-:W-:Y:S06]  /*05e0*/  @!P2 BRA `(.L_x_1) ;  /* 0x000000000010a947 */ /* 0x001fec0003800000 */
[----:B------:R-:W-:Y:S01]  /*05f0*/  IMAD.MOV.U32 R5, RZ, RZ, R7 ;  /* 0x000000ffff057224 */ /* 0x000fe200078e0007 */
[----:B------:R-:W-:-:S07]  /*0600*/  MOV R8, 0x620 ;  /* 0x0000062000087802 */ /* 0x000fce0000000f00 */
[----:B------:R-:W-:Y:S05]  /*0610*/  CALL.REL.NOINC `($__internal_1_$__cuda_sm3x_div_rn_noftz_f32_slowpath) ;  /* 0x0000000400707944 */ /* 0x000fea0003c00000 */
[----:B------:R-:W-:-:S07]  /*0620*/  IMAD.MOV.U32 R6, RZ, RZ, R2 ;  /* 0x000000ffff067224 */ /* 0x000fce00078e0002 */
.L_x_1:
[----:B------:R-:W-:Y:S05]  /*0630*/  BSYNC.RECONVERGENT B0 ;  /* 0x0000000000007941 */ /* 0x000fea0003800200 */
.L_x_0:
[----:B------:R-:W0:Y:S01]  /*0640*/  MUFU.RCP R2, R7 ;  /* 0x0000000700027308 */ /* 0x000e220000001000 */
[----:B------:R-:W-:Y:S07]  /*0650*/  BSSY.RECONVERGENT B0, `(.L_x_2) ;  /* 0x000000d000007945 */ /* 0x000fee0003800200 */
[----:B------:R-:W1:Y:S01]  /*0660*/  FCHK P0, R4, R7 ;  /* 0x0000000704007302 */ /* 0x000e620000000000 */
[----:B0-----:R-:W-:-:S04]  /*0670*/  FFMA R5, -R7, R2, 1 ;  /* 0x3f80000007057423 */ /* 0x001fc80000000102 */
[----:B------:R-:W-:-:S04]  /*0680*/  FFMA R2, R2, R5, R2 ;  /* 0x0000000502027223 */ /* 0x000fc80000000002 */
[----:B------:R-:W-:-:S04]  /*0690*/  FFMA R5, R2, R4, RZ ;  /* 0x0000000402057223 */ /* 0x000fc800000000ff */
[----:B------:R-:W-:-:S04]  /*06a0*/  FFMA R8, -R7, R5, R4 ;  /* 0x0000000507087223 */ /* 0x000fc80000000104 */
[----:B------:R-:W-:Y:S01]  /*06b0*/  FFMA R5, R2, R8, R5 ;  /* 0x0000000802057223 */ /* 0x000fe20000000005 */
[----:B-1----:R-:W-:Y:S06]  /*06c0*/  @!P0 BRA `(.L_x_3) ;  /* 0x0000000000148947 */ /* 0x002fec0003800000 */
[----:B------:R-:W-:Y:S01]  /*06d0*/  IMAD.MOV.U32 R2, RZ, RZ, R4 ;  /* 0x000000ffff027224 */ /* 0x000fe200078e0004 */
[----:B------:R-:W-:Y:S02]  /*06e0*/  MOV R5, R7 ;  /* 0x0000000700057202 */ /* 0x000fe40000000f00 */
[----:B------:R-:W-:-:S07]  /*06f0*/  MOV R8, 0x710 ;  /* 0x0000071000087802 */ /* 0x000fce0000000f00 */
[----:B------:R-:W-:Y:S05]  /*0700*/  CALL.REL.NOINC `($__internal_1_$__cuda_sm3x_div_rn_noftz_f32_slowpath) ;  /* 0x0000000400347944 */ /* 0x000fea0003c00000 */
[----:B------:R-:W-:-:S07]  /*0710*/  IMAD.MOV.U32 R5, RZ, RZ, R2 ;  /* 0x000000ffff057224 */ /* 0x000fce00078e0002 */
.L_x_3:
[----:B------:R-:W-:Y:S05]  /*0720*/  BSYNC.RECONVERGENT B0 ;  /* 0x0000000000007941 */ /* 0x000fea0003800200 */
.L_x_2:
[----:B------:R-:W-:Y:S01]  /*0730*/  FFMA R5, -R6, R6, R5 ;  /* 0x0000000606057223 */ /* 0x000fe20000000105 */
[----:B------:R-:W-:Y:S04]  /*0740*/  BSSY.RECONVERGENT B0, `(.L_x_4) ;  /* 0x000000e000007945 */ /* 0x000fe80003800200 */
[----:B------:R-:W-:-:S04]  /*0750*/  FMNMX R2, RZ, R5, !PT ;  /* 0x00000005ff027209 */ /* 0x000fc80007800000 */
[----:B------:R0:W1:Y:S01]  /*0760*/  MUFU.RSQ R7, R2 ;  /* 0x0000000200077308 */ /* 0x0000620000001400 */
[----:B------:R-:W-:-:S05]  /*0770*/  VIADD R4, R2, 0xf3000000 ;  /* 0xf300000002047836 */ /* 0x000fca0000000000 */
[----:B------:R-:W-:-:S13]  /*0780*/  ISETP.GT.U32.AND P0, PT, R4, 0x727fffff, PT ;  /* 0x727fffff0400780c */ /* 0x000fda0003f04070 */
[----:B01----:R-:W-:Y:S05]  /*0790*/  @!P0 BRA `(.L_x_5) ;  /* 0x0000000000108947 */ /* 0x003fea0003800000 */
[----:B------:R-:W-:-:S07]  /*07a0*/  MOV R10, 0x7c0 ;  /* 0x000007c0000a7802 */ /* 0x000fce0000000f00 */
[----:B------:R-:W-:Y:S05]  /*07b0*/  CALL.REL.NOINC `($__internal_0_$__cuda_sm20_sqrt_rn_f32_slowpath) ;  /* 0x0000000000ac7944 */ /* 0x000fea0003c00000 */
[----:B------:R-:W-:Y:S01]  /*07c0*/  IMAD.MOV.U32 R5, RZ, RZ, R2 ;  /* 0x000000ffff057224 */ /* 0x000fe200078e0002 */
[----:B------:R-:W-:Y:S06]  /*07d0*/  BRA `(.L_x_6) ;  /* 0x0000000000107947 */ /* 0x000fec0003800000 */
.L_x_5:
[----:B------:R-:W-:Y:S01]  /*07e0*/  FMUL.FTZ R5, R2, R7 ;  /* 0x0000000702057220 */ /* 0x000fe20000410000 */
[----:B------:R-:W-:-:S03]  /*07f0*/  FMUL.FTZ R4, R7, 0.5 ;  /* 0x3f00000007047820 */ /* 0x000fc60000410000 */
[----:B------:R-:W-:-:S04]  /*0800*/  FFMA R2, -R5, R5, R2 ;  /* 0x0000000505027223 */ /* 0x000fc80000000102 */
[----:B------:R-:W-:-:S07]  /*0810*/  FFMA R5, R2, R4, R5 ;  /* 0x0000000402057223 */ /* 0x000fce0000000005 */
.L_x_6:
[----:B------:R-:W-:Y:S05]  /*0820*/  BSYNC.RECONVERGENT B0 ;  /* 0x0000000000007941 */ /* 0x000fea0003800200 */
.L_x_4:
[----:B------:R-:W0:Y:S01]  /*0830*/  LDC R8, c[0x0][0x3b0] ;  /* 0x0000ec00ff087b82 */ /* 0x000e220000000800 */
[----:B------:R-:W-:Y:S01]  /*0840*/  BSSY.RECONVERGENT B0, `(.L_x_7) ;  /* 0x000000f000007945 */ /* 0x000fe20003800200 */
[----:B0-----:R-:W0:Y:S08]  /*0850*/  MUFU.RCP R2, R8 ;  /* 0x0000000800027308 */ /* 0x001e300000001000 */
[----:B------:R-:W1:Y:S01]  /*0860*/  FCHK P0, R5, R8 ;  /* 0x0000000805007302 */ /* 0x000e620000000000 */
[----:B0-----:R-:W-:-:S04]  /*0870*/  FFMA R7, R2, -R8, 1 ;  /* 0x3f80000002077423 */ /* 0x001fc80000000808 */
[----:B------:R-:W-:-:S04]  /*0880*/  FFMA R2, R2, R7, R2 ;  /* 0x0000000702027223 */ /* 0x000fc80000000002 */
[----:B------:R-:W-:-:S04]  /*0890*/  FFMA R4, R2, R5, RZ ;  /* 0x0000000502047223 */ /* 0x000fc800000000ff */
[----:B------:R-:W-:-:S04]  /*08a0*/  FFMA R7, R4, -R8, R5 ;  /* 0x8000000804077223 */ /* 0x000fc80000000005 */
[----:B------:R-:W-:Y:S01]  /*08b0*/  FFMA R4, R2, R7, R4 ;  /* 0x0000000702047223 */ /* 0x000fe20000000004 */
[----:B-1----:R-:W-:Y:S06]  /*08c0*/  @!P0 BRA `(.L_x_8) ;  /* 0x0000000000188947 */ /* 0x002fec0003800000 */
[----:B------:R-:W0:Y:S01]  /*08d0*/  LDCU UR4, c[0x0][0x3b0] ;  /* 0x00007600ff0477ac */ /* 0x000e220008000800 */
[----:B------:R-:W-:Y:S01]  /*08e0*/  IMAD.MOV.U32 R2, RZ, RZ, R5 ;  /* 0x000000ffff027224 */ /* 0x000fe200078e0005 */
[----:B------:R-:W-:Y:S01]  /*08f0*/  MOV R8, 0x920 ;  /* 0x0000092000087802 */ /* 0x000fe20000000f00 */
[----:B0-----:R-:W-:-:S07]  /*0900*/  IMAD.U32 R5, RZ, RZ, UR4 ;  /* 0x00000004ff057e24 */ /* 0x001fce000f8e00ff */
[----:B------:R-:W-:Y:S05]  /*0910*/  CALL.REL.NOINC `($__internal_1_$__cuda_sm3x_div_rn_noftz_f32_slowpath) ;  /* 0x0000000000b07944 */ /* 0x000fea0003c00000 */
[----:B------:R-:W-:-:S07]  /*0920*/  MOV R4, R2 ;  /* 0x0000000200047202 */ /* 0x000fce0000000f00 */
.L_x_8:
[----:B------:R-:W-:Y:S05]  /*0930*/  BSYNC.RECONVERGENT B0 ;  /* 0x0000000000007941 */ /* 0x000fea0003800200 */
.L_x_7:
[----:B------:R-:W0:Y:S01]  /*0940*/  LDCU UR8, c[0x0][0x3a0] ;  /* 0x00007400ff0877ac */ /* 0x000e220008000800 */
[----:B------:R-:W1:Y:S01]  /*0950*/  LDC R5, c[0x0][0x3ac] ;  /* 0x0000eb00ff057b82 */ /* 0x000e620000000800 */
[----:B------:R-:W2:Y:S01]  /*0960*/  LDCU.64 UR4, c[0x0][0x380] ;  /* 0x00007000ff0477ac */ /* 0x000ea20008000a00 */
[----:B0-----:R-:W-:-:S05]  /*0970*/  IMAD R0, R0, UR8, R3 ;  /* 0x0000000800007c24 */ /* 0x001fca000f8e0203 */
[----:B------:R-:W-:Y:S02]  /*0980*/  SHF.R.S32.HI R7, RZ, 0x1f, R0 ;  /* 0x0000001fff077819 */ /* 0x000fe40000011400 */
[----:B--2---:R-:W-:-:S04]  /*0990*/  IADD3 R2, P0, PT, R0, UR4, RZ ;  /* 0x0000000400027c10 */ /* 0x004fc8000ff1e0ff */
[----:B------:R-:W-:Y:S01]  /*09a0*/  IADD3.X R3, PT, PT, R7, UR5, RZ, P0, !PT ;  /* 0x0000000507037c10 */ /* 0x000fe200087fe4ff */
[----:B------:R-:W0:Y:S04]  /*09b0*/  LDCU.64 UR4, c[0x0][0x398] ;  /* 0x00007300ff0477ac */ /* 0x000e280008000a00 */
[----:B------:R-:W2:Y:S01]  /*09c0*/  LDG.E.U8.CONSTANT R2, desc[UR6][R2.64] ;  /* 0x0000000602027981 */ /* 0x000ea2000c1e9100 */
[----:B------:R-:W-:-:S04]  /*09d0*/  FADD R4, R4, -1 ;  /* 0xbf80000004047421 */ /* 0x000fc80000000000 */
[----:B-1----:R-:W-:-:S04]  /*09e0*/  FFMA R5, R4, R5, 1 ;  /* 0x3f80000004057423 */ /* 0x002fc80000000005 */
[----:B------:R-:W-:Y:S01]  /*09f0*/  FMUL R5, R5, R6 ;  /* 0x0000000605057220 */ /* 0x000fe20000400000 */
[----:B0-----:R-:W-:Y:S02]  /*0a00*/  IADD3 R4, P1, PT, R0, UR4, RZ ;  /* 0x0000000400047c10 */ /* 0x001fe4000ff3e0ff */
[----:B--2---:R-:W-:-:S04]  /*0a10*/  I2FP.F32.U32 R6, R2 ;  /* 0x0000000200067245 */ /* 0x004fc80000201000 */
[----:B------:R-:W-:Y:S02]  /*0a20*/  FSETP.GEU.AND P0, PT, R5, R6, PT ;  /* 0x000000060500720b */ /* 0x000fe40003f0e000 */
[----:B------:R-:W-:Y:S02]  /*0a30*/  IADD3.X R5, PT, PT, R7, UR5, RZ, P1, !PT ;  /* 0x0000000507057c10 */ /* 0x000fe40008ffe4ff */
[----:B------:R-:W-:-:S05]  /*0a40*/  SEL R7, RZ, 0xffffffff, P0 ;  /* 0xffffffffff077807 */ /* 0x000fca0000000000 */
[----:B------:R-:W-:Y:S01]  /*0a50*/  STG.E.U8 desc[UR6][R4.64], R7 ;  /* 0x0000000704007986 */ /* 0x000fe2000c101106 */
[----:B------:R-:W-:Y:S05]  /*0a60*/  EXIT ;  /* 0x000000000000794d */ /* 0x000fea0003800000 */
        .weak           $__internal_0_$__cuda_sm20_sqrt_rn_f32_slowpath
        .type           $__internal_0_$__cuda_sm20_sqrt_rn_f32_slowpath,@function
        .size           $__internal_0_$__cuda_sm20_sqrt_rn_f32_slowpath,($__internal_1_$__cuda_sm3x_div_rn_noftz_f32_slowpath - $__internal_0_$__cuda_sm20_sqrt_rn_f32_slowpath)
$__internal_0_$__cuda_sm20_sqrt_rn_f32_slowpath:
[----:B------:R-:W-:-:S13]  /*0a70*/  LOP3.LUT P0, RZ, R2, 0x7fffffff, RZ, 0xc0, !PT ;  /* 0x7fffffff02ff7812 */ /* 0x000fda000780c0ff */
[----:B------:R-:W-:Y:S01]  /*0a80*/  @!P0 IMAD.MOV.U32 R4, RZ, RZ, R2 ;  /* 0x000000ffff048224 */ /* 0x000fe200078e0002 */
[----:B------:R-:W-:Y:S06]  /*0a90*/  @!P0 BRA `(.L_x_9) ;  /* 0x0000000000408947 */ /* 0x000fec0003800000 */
[----:B------:R-:W-:-:S13]  /*0aa0*/  FSETP.GEU.FTZ.AND P0, PT, R2, RZ, PT ;  /* 0x000000ff0200720b */ /* 0x000fda0003f1e000 */
[----:B------:R-:W-:Y:S01]  /*0ab0*/  @!P0 IMAD.MOV.U32 R4, RZ, RZ, 0x7fffffff ;  /* 0x7fffffffff048424 */ /* 0x000fe200078e00ff */
[----:B------:R-:W-:Y:S06]  /*0ac0*/  @!P0 BRA `(.L_x_9) ;  /* 0x0000000000348947 */ /* 0x000fec0003800000 */
[----:B------:R-:W-:-:S13]  /*0ad0*/  FSETP.GTU.FTZ.AND P0, PT, |R2|, +INF , PT ;  /* 0x7f8000000200780b */ /* 0x000fda0003f1c200 */
[----:B------:R-:W-:Y:S01]  /*0ae0*/  @P0 FADD.FTZ R4, R2, 1 ;  /* 0x3f80000002040421 */ /* 0x000fe20000010000 */
[----:B------:R-:W-:Y:S06]  /*0af0*/  @P0 BRA `(.L_x_9) ;  /* 0x0000000000280947 */ /* 0x000fec0003800000 */
[----:B------:R-:W-:-:S13]  /*0b00*/  FSETP.NEU.FTZ.AND P0, PT, |R2|, +INF , PT ;  /* 0x7f8000000200780b */ /* 0x000fda0003f1d200 */
[----:B------:R-:W-:-:S04]  /*0b10*/  @P0 FFMA R5, R2, 1.84467440737095516160e+19, RZ ;  /* 0x5f80000002050823 */ /* 0x000fc800000000ff */
[----:B------:R-:W0:Y:S02]  /*0b20*/  @P0 MUFU.RSQ R4, R5 ;  /* 0x0000000500040308 */ /* 0x000e240000001400 */
[----:B0-----:R-:W-:Y:S01]  /*0b30*/  @P0 FMUL.FTZ R8, R5, R4 ;  /* 0x0000000405080220 */ /* 0x001fe20000410000 */
[----:B------:R-:W-:Y:S01]  /*0b40*/  @P0 FMUL.FTZ R9, R4, 0.5 ;  /* 0x3f00000004090820 */ /* 0x000fe20000410000 */
[----:B------:R-:W-:Y:S02]  /*0b50*/  @!P0 IMAD.MOV.U32 R4, RZ, RZ, R2 ;  /* 0x000000ffff048224 */ /* 0x000fe400078e0002 */
[----:B------:R-:W-:-:S04]  /*0b60*/  @P0 FADD.FTZ R7, -R8, -RZ ;  /* 0x800000ff08070221 */ /* 0x000fc80000010100 */
[----:B------:R-:W-:-:S04]  /*0b70*/  @P0 FFMA R7, R8, R7, R5 ;  /* 0x0000000708070223 */ /* 0x000fc80000000005 */
[----:B------:R-:W-:-:S04]  /*0b80*/  @P0 FFMA R7, R7, R9, R8 ;  /* 0x0000000907070223 */ /* 0x000fc80000000008 */
[----:B------:R-:W-:-:S07]  /*0b90*/  @P0 FMUL.FTZ R4, R7, 2.3283064365386962891e-10 ;  /* 0x2f80000007040820 */ /* 0x000fce0000410000 */
.L_x_9:
[----:B------:R-:W-:Y:S02]  /*0ba0*/  HFMA2 R5, -RZ, RZ, 0, 0 ;  /* 0x00000000ff057431 */ /* 0x000fe400000001ff */
[----:B------:R-:W-:Y:S02]  /*0bb0*/  IMAD.MOV.U32 R2, RZ, RZ, R4 ;  /* 0x000000ffff027224 */ /* 0x000fe400078e0004 */
[----:B------:R-:W-:-:S04]  /*0bc0*/  IMAD.MOV.U32 R4, RZ, RZ, R10 ;  /* 0x000000ffff047224 */ /* 0x000fc800078e000a */
[----:B------:R-:W-:Y:S05]  /*0bd0*/  RET.REL.NODEC R4 `(adaptive_binarize) ;  /* 0xfffffff404087950 */ /* 0x000fea0003c3ffff */
        .weak           $__internal_1_$__cuda_sm3x_div_rn_noftz_f32_slowpath
        .type           $__internal_1_$__cuda_sm3x_div_rn_noftz_f32_slowpath,@function
        .size           $__internal_1_$__cuda_sm3x_div_rn_noftz_f32_slowpath,(.L_x_34 - $__internal_1_$__cuda_sm3x_div_rn_noftz_f32_slowpath)
$__internal_1_$__cuda_sm3x_div_rn_noftz_f32_slowpath:
[----:B------:R-:W-:Y:S01]  /*0be0*/  SHF.R.U32.HI R10, RZ, 0x17, R5 ;  /* 0x00000017ff0a7819 */ /* 0x000fe20000011605 */
[----:B------:R-:W-:Y:S01]  /*0bf0*/  BSSY.RECONVERGENT B1, `(.L_x_10) ;  /* 0x0000062000017945 */ /* 0x000fe20003800200 */
[----:B------:R-:W-:Y:S02]  /*0c00*/  SHF.R.U32.HI R9, RZ, 0x17, R2 ;  /* 0x00000017ff097819 */ /* 0x000fe40000011602 */
[----:B------:R-:W-:Y:S02]  /*0c10*/  LOP3.LUT R14, R10, 0xff, RZ, 0xc0, !PT ;  /* 0x000000ff0a0e7812 */ /* 0x000fe400078ec0ff */
[----:B------:R-:W-:-:S03]  /*0c20*/  LOP3.LUT R12, R9, 0xff, RZ, 0xc0, !PT ;  /* 0x000000ff090c7812 */ /* 0x000fc600078ec0ff */
[----:B------:R-:W-:Y:S02]  /*0c30*/  VIADD R11, R14, 0xffffffff ;  /* 0xffffffff0e0b7836 */ /* 0x000fe40000000000 */
[----:B------:R-:W-:-:S03]  /*0c40*/  VIADD R10, R12, 0xffffffff ;  /* 0xffffffff0c0a7836 */ /* 0x000fc60000000000 */
[----:B------:R-:W-:-:S04]  /*0c50*/  ISETP.GT.U32.AND P0, PT, R11, 0xfd, PT ;  /* 0x000000fd0b00780c */ /* 0x000fc80003f04070 */
[----:B------:R-:W-:-:S13]  /*0c60*/  ISETP.GT.U32.OR P0, PT, R10, 0xfd, P0 ;  /* 0x000000fd0a00780c */ /* 0x000fda0000704470 */
[----:B------:R-:W-:Y:S01]  /*0c70*/  @!P0 IMAD.MOV.U32 R9, RZ, RZ, RZ ;  /* 0x000000ffff098224 */ /* 0x000fe200078e00ff */
[----:B------:R-:W-:Y:S06]  /*0c80*/  @!P0 BRA `(.L_x_11) ;  /* 0x00000000005c8947 */ /* 0x000fec0003800000 */
[----:B------:R-:W-:Y:S02]  /*0c90*/  FSETP.GTU.FTZ.AND P0, PT, |R2|, +INF , PT ;  /* 0x7f8000000200780b */ /* 0x000fe40003f1c200 */
[----:B------:R-:W-:-:S04]  /*0ca0*/  FSETP.GTU.FTZ.AND P1, PT, |R5|, +INF , PT ;  /* 0x7f8000000500780b */ /* 0x000fc80003f3c200 */
[----:B------:R-:W-:-:S13]  /*0cb0*/  PLOP3.LUT P0, PT, P0, P1, PT, 0xf8, 0x8f ;  /* 0x00000000008f781c */ /* 0x000fda0000703f70 */
[----:B------:R-:W-:Y:S05]  /*0cc0*/  @P0 BRA `(.L_x_12) ;  /* 0x00000004004c0947 */ /* 0x000fea0003800000 */
[----:B------:R-:W-:-:S13]  /*0cd0*/  LOP3.LUT P0, RZ, R5, 0x7fffffff, R2, 0xc8, !PT ;  /* 0x7fffffff05ff7812 */ /* 0x000fda000780c802 */
[----:B------:R-:W-:Y:S05]  /*0ce0*/  @!P0 BRA `(.L_x_13) ;  /* 0x00000004003c8947 */ /* 0x000fea0003800000 */
[C---:B------:R-:W-:Y:S02]  /*0cf0*/  FSETP.NEU.FTZ.AND P0, PT, |R2|.reuse, +INF , PT ;  /* 0x7f8000000200780b */ /* 0x040fe40003f1d200 */
[----:B------:R-:W-:Y:S02]  /*0d00*/  FSETP.NEU.FTZ.AND P2, PT, |R5|, +INF , PT ;  /* 0x7f8000000500780b */ /* 0x000fe40003f5d200 */
[----:B------:R-:W-:-:S11]  /*0d10*/  FSETP.NEU.FTZ.AND P1, PT, |R2|, +INF , PT ;  /* 0x7f8000000200780b */ /* 0x000fd60003f3d200 */
[----:B------:R-:W-:Y:S05]  /*0d20*/  @!P2 BRA !P0, `(.L_x_13) ;  /* 0x00000004002ca947 */ /* 0x000fea0004000000 */
[----:B------:R-:W-:-:S04]  /*0d30*/  LOP3.LUT P0, RZ, R2, 0x7fffffff, RZ, 0xc0, !PT ;  /* 0x7fffffff02ff7812 */ /* 0x000fc8000780c0ff */
[----:B------:R-:W-:-:S13]  /*0d40*/  PLOP3.LUT P0, PT, P2, P0, PT, 0x2f, 0xf2 ;  /* 0x0000000000f2781c */ /* 0x000fda0001700577 */
[----:B------:R-:W-:Y:S05]  /*0d50*/  @P0 BRA `(.L_x_14) ;  /* 0x0000000400180947 */ /* 0x000fea0003800000 */
[----:B------:R-:W-:-:S04]  /*0d60*/  LOP3.LUT P0, RZ, R5, 0x7fffffff, RZ, 0xc0, !PT ;  /* 0x7fffffff05ff7812 */ /* 0x000fc8000780c0ff */
[----:B------:R-:W-:-:S13]  /*0d70*/  PLOP3.LUT P0, PT, P1, P0, PT, 0x2f, 0xf2 ;  /* 0x0000000000f2781c */ /* 0x000fda0000f00577 */
[----:B------:R-:W-:Y:S05]  /*0d80*/  @P0 BRA `(.L_x_15) ;  /* 0x0000000400000947 */ /* 0x000fea0003800000 */
[----:B------:R-:W-:Y:S02]  /*0d90*/  ISETP.GE.AND P0, PT, R10, RZ, PT ;  /* 0x000000ff0a00720c */ /* 0x000fe40003f06270 */
[----:B------:R-:W-:-:S11]  /*0da0*/  ISETP.GE.AND P1, PT, R11, RZ, PT ;  /* 0x000000ff0b00720c */ /* 0x000fd60003f26270 */
[----:B------:R-:W-:Y:S02]  /*0db0*/  @P0 IMAD.MOV.U32 R9, RZ, RZ, RZ ;  /* 0x000000ffff090224 */ /* 0x000fe400078e00ff */
[----:B------:R-:W-:Y:S01]  /*0dc0*/  @!P0 FFMA R2, R2, 1.84467440737095516160e+19, RZ ;  /* 0x5f80000002028823 */ /* 0x000fe200000000ff */
[----:B------:R-:W-:Y:S02]  /*0dd0*/  @!P0 IMAD.MOV.U32 R9, RZ, RZ, -0x40 ;  /* 0xffffffc0ff098424 */ /* 0x000fe400078e00ff */
[----:B------:R-:W-:-:S03]  /*0de0*/  @!P1 FFMA R5, R5, 1.84467440737095516160e+19, RZ ;  /* 0x5f80000005059823 */ /* 0x000fc600000000ff */
[----:B------:R-:W-:-:S07]  /*0df0*/  @!P1 IADD3 R9, PT, PT, R9, 0x40, RZ ;  /* 0x0000004009099810 */ /* 0x000fce0007ffe0ff */
.L_x_11:
[----:B------:R-:W-:Y:S01]  /*0e00*/  LEA R10, R14, 0xc0800000, 0x17 ;  /* 0xc08000000e0a7811 */ /* 0x000fe200078eb8ff */
[----:B------:R-:W-:Y:S04]  /*0e10*/  BSSY.RECONVERGENT B2, `(.L_x_16) ;  /* 0x0000036000027945 */ /* 0x000fe80003800200 */
[----:B------:R-:W-:Y:S02]  /*0e20*/  IMAD.IADD R10, R5, 0x1, -R10 ;  /* 0x00000001050a7824 */ /* 0x000fe400078e0a0a */
[----:B------:R-:W-:Y:S02]  /*0e30*/  VIADD R5, R12, 0xffffff81 ;  /* 0xffffff810c057836 */ /* 0x000fe40000000000 */
[----:B------:R0:W1:Y:S01]  /*0e40*/  MUFU.RCP R11, R10 ;  /* 0x0000000a000b7308 */ /* 0x0000620000001000 */
[----:B------:R-:W-:Y:S01]  /*0e50*/  FADD.FTZ R13, -R10, -RZ ;  /* 0x800000ff0a0d7221 */ /* 0x000fe20000010100 */
[C---:B------:R-:W-:Y:S01]  /*0e60*/  IMAD R2, R5.reuse, -0x800000, R2 ;  /* 0xff80000005027824 */ /* 0x040fe200078e0202 */
[----:B0-----:R-:W-:-:S05]  /*0e70*/  IADD3 R10, PT, PT, R5, 0x7f, -R14 ;  /* 0x0000007f050a7810 */ /* 0x001fca0007ffe80e */
[----:B------:R-:W-:Y:S02]  /*0e80*/  IMAD.IADD R10, R10, 0x1, R9 ;  /* 0x000000010a0a7824 */ /* 0x000fe400078e0209 */
[----:B-1----:R-:W-:-:S04]  /*0e90*/  FFMA R12, R11, R13, 1 ;  /* 0x3f8000000b0c7423 */ /* 0x002fc8000000000d */
[----:B------:R-:W-:-:S04]  /*0ea0*/  FFMA R16, R11, R12, R11 ;  /* 0x0000000c0b107223 */ /* 0x000fc8000000000b */
[----:B------:R-:W-:-:S04]  /*0eb0*/  FFMA R11, R2, R16, RZ ;  /* 0x00000010020b7223 */ /* 0x000fc800000000ff */
[----:B------:R-:W-:-:S04]  /*0ec0*/  FFMA R12, R13, R11, R2 ;  /* 0x0000000b0d0c7223 */ /* 0x000fc80000000002 */
[----:B------:R-:W-:-:S04]  /*0ed0*/  FFMA R11, R16, R12, R11 ;  /* 0x0000000c100b7223 */ /* 0x000fc8000000000b */
[----:B------:R-:W-:-:S04]  /*0ee0*/  FFMA R12, R13, R11, R2 ;  /* 0x0000000b0d0c7223 */ /* 0x000fc80000000002 */
[----:B------:R-:W-:-:S05]  /*0ef0*/  FFMA R2, R16, R12, R11 ;  /* 0x0000000c10027223 */ /* 0x000fca000000000b */
[----:B------:R-:W-:-:S04]  /*0f00*/  SHF.R.U32.HI R5, RZ, 0x17, R2 ;  /* 0x00000017ff057819 */ /* 0x000fc80000011602 */
[----:B------:R-:W-:-:S05]  /*0f10*/  LOP3.LUT R5, R5, 0xff, RZ, 0xc0, !PT ;  /* 0x000000ff05057812 */ /* 0x000fca00078ec0ff */
[----:B------:R-:W-:-:S04]  /*0f20*/  IMAD.IADD R13, R5, 0x1, R10 ;  /* 0x00000001050d7824 */ /* 0x000fc800078e020a */
[----:B------:R-:W-:-:S05]  /*0f30*/  VIADD R5, R13, 0xffffffff ;  /* 0xffffffff0d057836 */ /* 0x000fca0000000000 */
[----:B------:R-:W-:-:S13]  /*0f40*/  ISETP.GE.U32.AND P0, PT, R5, 0xfe, PT ;  /* 0x000000fe0500780c */ /* 0x000fda0003f06070 */
[----:B------:R-:W-:Y:S05]  /*0f50*/  @!P0 BRA `(.L_x_17) ;  /* 0x0000000000808947 */ /* 0x000fea0003800000 */
[----:B------:R-:W-:-:S13]  /*0f60*/  ISETP.GT.AND P0, PT, R13, 0xfe, PT ;  /* 0x000000fe0d00780c */ /* 0x000fda0003f04270 */
[----:B------:R-:W-:Y:S05]  /*0f70*/  @P0 BRA `(.L_x_18) ;  /* 0x00000000006c0947 */ /* 0x000fea0003800000 */
[----:B------:R-:W-:-:S13]  /*0f80*/  ISETP.GE.AND P0, PT, R13, 0x1, PT ;  /* 0x000000010d00780c */ /* 0x000fda0003f06270 */
[----:B------:R-:W-:Y:S05]  /*0f90*/  @P0 BRA `(.L_x_19) ;  /* 0x0000000000740947 */ /* 0x000fea0003800000 */
[----:B------:R-:W-:Y:S02]  /*0fa0*/  ISETP.GE.AND P0, PT, R13, -0x18, PT ;  /* 0xffffffe80d00780c */ /* 0x000fe40003f06270 */
[----:B------:R-:W-:-:S11]  /*0fb0*/  LOP3.LUT R2, R2, 0x80000000, RZ, 0xc0, !PT ;  /* 0x8000000002027812 */ /* 0x000fd600078ec0ff */
[----:B------:R-:W-:Y:S05]  /*0fc0*/  @!P0 BRA `(.L_x_19) ;  /* 0x0000000000688947 */ /* 0x000fea0003800000 */
[CCC-:B------:R-:W-:Y:S01]  /*0fd0*/  FFMA.RZ R5, R16.reuse, R12.reuse, R11.reuse ;  /* 0x0000000c10057223 */ /* 0x1c0fe2000000c00b */
[CCC-:B------:R-:W-:Y:S01]  /*0fe0*/  FFMA.RM R10, R16.reuse, R12.reuse, R11.reuse ;  /* 0x0000000c100a7223 */ /* 0x1c0fe2000000400b */
[C---:B------:R-:W-:Y:S02]  /*0ff0*/  ISETP.NE.AND P2, PT, R13.reuse, RZ, PT ;  /* 0x000000ff0d00720c */ /* 0x040fe40003f45270 */
[----:B------:R-:W-:Y:S02]  /*1000*/  ISETP.NE.AND P1, PT, R13, RZ, PT ;  /* 0x000000ff0d00720c */ /* 0x000fe40003f25270 */
[----:B------:R-:W-:Y:S01]  /*1010*/  LOP3.LUT R9, R5, 0x7fffff, RZ, 0xc0, !PT ;  /* 0x007fffff05097812 */ /* 0x000fe200078ec0ff */
[----:B------:R-:W-:Y:S01]  /*1020*/  FFMA.RP R5, R16, R12, R11 ;  /* 0x0000000c10057223 */ /* 0x000fe2000000800b */
[----:B------:R-:W-:Y:S01]  /*1030*/  IADD3 R12, PT, PT, R13, 0x20, RZ ;  /* 0x000000200d0c7810 */ /* 0x000fe20007ffe0ff */
[----:B------:R-:W-:Y:S01]  /*1040*/  IMAD.MOV R11, RZ, RZ, -R13 ;  /* 0x000000ffff0b7224 */ /* 0x000fe200078e0a0d */
[----:B------:R-:W-:-:S02]  /*1050*/  LOP3.LUT R9, R9, 0x800000, RZ, 0xfc, !PT ;  /* 0x0080000009097812 */ /* 0x000fc400078efcff */
[----:B------:R-:W-:Y:S02]  /*1060*/  FSETP.NEU.FTZ.AND P0, PT, R5, R10, PT ;  /* 0x0000000a0500720b */ /* 0x000fe40003f1d000 */
[----:B------:R-:W-:Y:S02]  /*1070*/  SHF.L.U32 R12, R9, R12, RZ ;  /* 0x0000000c090c7219 */ /* 0x000fe400000006ff */
[----:B------:R-:W-:Y:S02]  /*1080*/  SEL R10, R11, RZ, P2 ;  /* 0x000000ff0b0a7207 */ /* 0x000fe40001000000 */
[----:B------:R-:W-:Y:S02]  /*1090*/  ISETP.NE.AND P1, PT, R12, RZ, P1 ;  /* 0x000000ff0c00720c */ /* 0x000fe40000f25270 */
[----:B------:R-:W-:Y:S02]  /*10a0*/  SHF.R.U32.HI R10, RZ, R10, R9 ;  /* 0x0000000aff0a7219 */ /* 0x000fe40000011609 */
[----:B------:R-:W-:-:S02]  /*10b0*/  PLOP3.LUT P0, PT, P0, P1, PT, 0xf8, 0x8f ;  /* 0x00000000008f781c */ /* 0x000fc40000703f70 */
[----:B------:R-:W-:Y:S02]  /*10c0*/  SHF.R.U32.HI R12, RZ, 0x1, R10 ;  /* 0x00000001ff0c7819 */ /* 0x000fe4000001160a */
[----:B------:R-:W-:-:S04]  /*10d0*/  SEL R5, RZ, 0x1, !P0 ;  /* 0x00000001ff057807 */ /* 0x000fc80004000000 */
[----:B------:R-:W-:-:S04]  /*10e0*/  LOP3.LUT R5, R5, 0x1, R12, 0xf8, !PT ;  /* 0x0000000105057812 */ /* 0x000fc800078ef80c */
[----:B------:R-:W-:-:S05]  /*10f0*/  LOP3.LUT R5, R5, R10, RZ, 0xc0, !PT ;  /* 0x0000000a05057212 */ /* 0x000fca00078ec0ff */
[----:B------:R-:W-:-:S05]  /*1100*/  IMAD.IADD R5, R12, 0x1, R5 ;  /* 0x000000010c057824 */ /* 0x000fca00078e0205 */
[----:B------:R-:W-:Y:S01]  /*1110*/  LOP3.LUT R2, R5, R2, RZ, 0xfc, !PT ;  /* 0x0000000205027212 */ /* 0x000fe200078efcff */
[----:B------:R-:W-:Y:S06]  /*1120*/  BRA `(.L_x_19) ;  /* 0x0000000000107947 */ /* 0x000fec0003800000 */
.L_x_18:
[----:B------:R-:W-:-:S04]  /*1130*/  LOP3.LUT R2, R2, 0x80000000, RZ, 0xc0, !PT ;  /* 0x8000000002027812 */ /* 0x000fc800078ec0ff */
[----:B------:R-:W-:Y:S01]  /*1140*/  LOP3.LUT R2, R2, 0x7f800000, RZ, 0xfc, !PT ;  /* 0x7f80000002027812 */ /* 0x000fe200078efcff */
[----:B------:R-:W-:Y:S06]  /*1150*/  BRA `(.L_x_19) ;  /* 0x0000000000047947 */ /* 0x000fec0003800000 */
.L_x_17:
[----:B------:R-:W-:-:S07]  /*1160*/  IMAD R2, R10, 0x800000, R2 ;  /* 0x008000000a027824 */ /* 0x000fce00078e0202 */
.L_x_19:
[----:B------:R-:W-:Y:S05]  /*1170*/  BSYNC.RECONVERGENT B2 ;  /* 0x0000000000027941 */ /* 0x000fea0003800200 */
.L_x_16:
[----:B------:R-:W-:Y:S05]  /*1180*/  BRA `(.L_x_20) ;  /* 0x0000000000207947 */ /* 0x000fea0003800000 */
.L_x_15:
[----:B------:R-:W-:-:S04]  /*1190*/  LOP3.LUT R2, R5, 0x80000000, R2, 0x48, !PT ;  /* 0x8000000005027812 */ /* 0x000fc800078e4802 */
[----:B------:R-:W-:Y:S01]  /*11a0*/  LOP3.LUT R2, R2, 0x7f800000, RZ, 0xfc, !PT ;  /* 0x7f80000002027812 */ /* 0x000fe200078efcff */
[----:B------:R-:W-:Y:S06]  /*11b0*/  BRA `(.L_x_20) ;  /* 0x0000000000147947 */ /* 0x000fec0003800000 */
.L_x_14:
[----:B------:R-:W-:Y:S01]  /*11c0*/  LOP3.LUT R2, R5, 0x80000000, R2, 0x48, !PT ;  /* 0x8000000005027812 */ /* 0x000fe200078e4802 */
[----:B------:R-:W-:Y:S06]  /*11d0*/  BRA `(.L_x_20) ;  /* 0x00000000000c7947 */ /* 0x000fec0003800000 */
.L_x_13:
[----:B------:R-:W0:Y:S01]  /*11e0*/  MUFU.RSQ R2, -QNAN ;  /* 0xffc0000000027908 */ /* 0x000e220000001400 */
[----:B------:R-:W-:Y:S05]  /*11f0*/  BRA `(.L_x_20) ;  /* 0x0000000000047947 */ /* 0x000fea0003800000 */
.L_x_12:
[----:B------:R-:W-:-:S07]  /*1200*/  FADD.FTZ R2, R2, R5 ;  /* 0x0000000502027221 */ /* 0x000fce0000010000 */
.L_x_20:
[----:B------:R-:W-:Y:S05]  /*1210*/  BSYNC.RECONVERGENT B1 ;  /* 0x0000000000017941 */ /* 0x000fea0003800200 */
.L_x_10:
[----:B------:R-:W-:-:S04]  /*1220*/  IMAD.MOV.U32 R9, RZ, RZ, 0x0 ;  /* 0x00000000ff097424 */ /* 0x000fc800078e00ff */
[----:B0-----:R-:W-:Y:S05]  /*1230*/  RET.REL.NODEC R8 `(adaptive_binarize) ;  /* 0xffffffec08707950 */ /* 0x001fea0003c3ffff */
.L_x_21:
[----:B------:R-:W-:-:S00]  /*1240*/  BRA `(.L_x_21) ;  /* 0xfffffffc00fc7947 */ /* 0x000fc0000383ffff */
[----:B------:R-:W-:-:S00]  /*1250*/  NOP ;  /* 0x0000000000007918 */ /* 0x000fc00000000000 */
        /* <DEDUP_REMOVED lines=10> */
.L_x_34:


//--------------------- .text.integral_image_vertical --------------------------
	.section	.text.integral_image_vertical,"ax",@progbits
	.align	128
        .global         integral_image_vertical
        .type           integral_image_vertical,@function
        .size           integral_image_vertical,(.L_x_36 - integral_image_vertical)
        .other          integral_image_vertical,@"STO_CUDA_ENTRY STV_DEFAULT"
integral_image_vertical:
.text.integral_image_vertical:
[----:B------:R-:W-:Y:S01]  /*0000*/  LDC R1, c[0x0][0x37c] ;  /* 0x0000df00ff017b82 */ /* 0x000fe20000000800 */
[----:B------:R-:W0:Y:S07]  /*0010*/  S2R R0, SR_TID.X ;  /* 0x0000000000007919 */ /* 0x000e2e0000002100 */
[----:B------:R-:W0:Y:S08]  /*0020*/  S2UR UR4, SR_CTAID.X ;  /* 0x00000000000479c3 */ /* 0x000e300000002500 */
[----:B------:R-:W0:Y:S08]  /*0030*/  LDC R5, c[0x0][0x360] ;  /* 0x0000d800ff057b82 */ /* 0x000e300000000800 */
[----:B------:R-:W1:Y:S01]  /*0040*/  LDC.64 R2, c[0x0][0x388] ;  /* 0x0000e200ff027b82 */ /* 0x000e620000000a00 */
[----:B0-----:R-:W-:Y:S01]  /*0050*/  IMAD R5, R5, UR4, R0 ;  /* 0x0000000405057c24 */ /* 0x001fe2000f8e0200 */
[----:B-1----:R-:W-:-:S04]  /*0060*/  ISETP.GE.AND P0, PT, R3, 0x2, PT ;  /* 0x000000020300780c */ /* 0x002fc80003f06270 */
[----:B------:R-:W-:-:S13]  /*0070*/  ISETP.GE.OR P0, PT, R5, R2, !P0 ;  /* 0x000000020500720c */ /* 0x000fda0004706670 */
[----:B------:R-:W-:Y:S05]  /*0080*/  @P0 EXIT ;  /* 0x000000000000094d */ /* 0x000fea0003800000 */
[C---:B------:R-:W-:Y:S01]  /*0090*/  IADD3 R0, PT, PT, R3.reuse, -0x2, RZ ;  /* 0xfffffffe03007810 */ /* 0x040fe20007ffe0ff */
[----:B------:R-:W0:Y:S01]  /*00a0*/  LDCU.64 UR6, c[0x0][0x358] ;  /* 0x00006b00ff0677ac */ /* 0x000e220008000a00 */
[----:B------:R-:W-:Y:S02]  /*00b0*/  IADD3 R3, PT, PT, R3, -0x1, RZ ;  /* 0xffffffff03037810 */ /* 0x000fe40007ffe0ff */
[----:B------:R-:W-:Y:S01]  /*00c0*/  ISETP.GE.U32.AND P0, PT, R0, 0x7, PT ;  /* 0x000000070000780c */ /* 0x000fe20003f06070 */
[----:B------:R-:W-:Y:S01]  /*00d0*/  UMOV UR4, 0x1 ;  /* 0x0000000100047882 */ /* 0x000fe20000000000 */
[----:B------:R-:W-:-:S11]  /*00e0*/  LOP3.LUT R4, R3, 0x7, RZ, 0xc0, !PT ;  /* 0x0000000703047812 */ /* 0x000fd600078ec0ff */
[----:B------:R-:W-:Y:S05]  /*00f0*/  @!P0 BRA `(.L_x_22) ;  /* 0x0000000000b48947 */ /* 0x000fea0003800000 */
[----:B------:R-:W-:Y:S01]  /*0100*/  LOP3.LUT R0, R3, 0xfffffff8, RZ, 0xc0, !PT ;  /* 0xfffffff803007812 */ /* 0x000fe200078ec0ff */
[----:B------:R-:W-:Y:S01]  /*0110*/  UMOV UR4, URZ ;  /* 0x000000ff00047c82 */ /* 0x000fe20008000000 */
[----:B------:R-:W-:-:S03]  /*0120*/  MOV R7, R5 ;  /* 0x0000000500077202 */ /* 0x000fc60000000f00 */
[----:B------:R-:W-:-:S07]  /*0130*/  IMAD.MOV R0, RZ, RZ, -R0 ;  /* 0x000000ffff007224 */ /* 0x000fce00078e0a00 */
.L_x_23:
[----:B-1----:R-:W1:Y:S02]  /*0140*/  LDC.64 R8, c[0x0][0x380] ;  /* 0x0000e000ff087b82 */ /* 0x002e640000000a00 */
[----:B-1----:R-:W-:-:S04]  /*0150*/  IMAD.WIDE R8, R7, 0x4, R8 ;  /* 0x0000000407087825 */ /* 0x002fc800078e0208 */
[----:B------:R-:W-:Y:S02]  /*0160*/  IMAD.WIDE R10, R2, 0x4, R8 ;  /* 0x00000004020a7825 */ /* 0x000fe400078e0208 */
[----:B0-----:R-:W2:Y:S04]  /*0170*/  LDG.E R8, desc[UR6][R8.64] ;  /* 0x0000000608087981 */ /* 0x001ea8000c1e1900 */
[----:B------:R-:W2:Y:S02]  /*0180*/  LDG.E R13, desc[UR6][R10.64] ;  /* 0x000000060a0d7981 */ /* 0x000ea4000c1e1900 */
[----:B--2---:R-:W-:Y:S01]  /*0190*/  IADD3 R17, PT, PT, R8, R13, RZ ;  /* 0x0000000d08117210 */ /* 0x004fe20007ffe0ff */
[----:B------:R-:W-:-:S04]  /*01a0*/  IMAD.WIDE R12, R2, 0x4, R10 ;  /* 0x00000004020c7825 */ /* 0x000fc800078e020a */
[----:B------:R0:W-:Y:S04]  /*01b0*/  STG.E desc[UR6][R10.64], R17 ;  /* 0x000000110a007986 */ /* 0x0001e8000c101906 */
[----:B------:R-:W2:Y:S01]  /*01c0*/  LDG.E R6, desc[UR6][R12.64] ;  /* 0x000000060c067981 */ /* 0x000ea2000c1e1900 */
[----:B------:R-:W-:Y:S01]  /*01d0*/  IMAD.WIDE R14, R2, 0x4, R12 ;  /* 0x00000004020e7825 */ /* 0x000fe200078e020c */
[----:B--2---:R-:W-:-:S05]  /*01e0*/  IADD3 R19, PT, PT, R17, R6, RZ ;  /* 0x0000000611137210 */ /* 0x004fca0007ffe0ff */
[----:B------:R1:W-:Y:S04]  /*01f0*/  STG.E desc[UR6][R12.64], R19 ;  /* 0x000000130c007986 */ /* 0x0003e8000c101906 */
[----:B------:R-:W2:Y:S01]  /*0200*/  LDG.E R6, desc[UR6][R14.64] ;  /* 0x000000060e067981 */ /* 0x000ea2000c1e1900 */
[----:B------:R-:W-:-:S04]  /*0210*/  IMAD.WIDE R8, R2, 0x4, R14 ;  /* 0x0000000402087825 */ /* 0x000fc800078e020e */
[----:B--2---:R-:W-:-:S05]  /*0220*/  IMAD.IADD R21, R19, 0x1, R6 ;  /* 0x0000000113157824 */ /* 0x004fca00078e0206 */
[----:B------:R2:W-:Y:S04]  /*0230*/  STG.E desc[UR6][R14.64], R21 ;  /* 0x000000150e007986 */ /* 0x0005e8000c101906 */
[----:B------:R-:W3:Y:S01]  /*0240*/  LDG.E R6, desc[UR6][R8.64] ;  /* 0x0000000608067981 */ /* 0x000ee2000c1e1900 */
[----:B0-----:R-:W-:Y:S01]  /*0250*/  IMAD.WIDE R10, R2, 0x4, R8 ;  /* 0x00000004020a7825 */ /* 0x001fe200078e0208 */
[----:B---3--:R-:W-:-:S05]  /*0260*/  IADD3 R23, PT, PT, R21, R6, RZ ;  /* 0x0000000615177210 */ /* 0x008fca0007ffe0ff */
[----:B------:R0:W-:Y:S04]  /*0270*/  STG.E desc[UR6][R8.64], R23 ;  /* 0x0000001708007986 */ /* 0x0001e8000c101906 */
[----:B------:R-:W3:Y:S01]  /*0280*/  LDG.E R6, desc[UR6][R10.64] ;  /* 0x000000060a067981 */ /* 0x000ee2000c1e1900 */
[----:B-1----:R-:W-:Y:S01]  /*0290*/  IMAD.WIDE R12, R2, 0x4, R10 ;  /* 0x00000004020c7825 */ /* 0x002fe200078e020a */
[----:B---3--:R-:W-:-:S05]  /*02a0*/  IADD3 R17, PT, PT, R23, R6, RZ ;  /* 0x0000000617117210 */ /* 0x008fca0007ffe0ff */
[----:B------:R1:W-:Y:S04]  /*02b0*/  STG.E desc[UR6][R10.64], R17 ;  /* 0x000000110a007986 */ /* 0x0003e8000c101906 */
[----:B------:R-:W3:Y:S01]  /*02c0*/  LDG.E R6, desc[UR6][R12.64] ;  /* 0x000000060c067981 */ /* 0x000ee2000c1e1900 */
[----:B--2---:R-:W-:-:S04]  /*02d0*/  IMAD.WIDE R14, R2, 0x4, R12 ;  /* 0x00000004020e7825 */ /* 0x004fc800078e020c */
[----:B---3--:R-:W-:-:S05]  /*02e0*/  IMAD.IADD R19, R17, 0x1, R6 ;  /* 0x0000000111137824 */ /* 0x008fca00078e0206 */
[----:B------:R1:W-:Y:S04]  /*02f0*/  STG.E desc[UR6][R12.64], R19 ;  /* 0x000000130c007986 */ /* 0x0003e8000c101906 */
[----:B------:R-:W2:Y:S01]  /*0300*/  LDG.E R6, desc[UR6][R14.64] ;  /* 0x000000060e067981 */ /* 0x000ea2000c1e1900 */
[----:B0-----:R-:W-:Y:S01]  /*0310*/  IMAD.WIDE R8, R2, 0x4, R14 ;  /* 0x0000000402087825 */ /* 0x001fe200078e020e */
[----:B------:R-:W-:Y:S02]  /*0320*/  IADD3 R0, PT, PT, R0, 0x8, RZ ;  /* 0x0000000800007810 */ /* 0x000fe40007ffe0ff */
[----:B--2---:R-:W-:-:S05]  /*0330*/  IADD3 R21, PT, PT, R19, R6, RZ ;  /* 0x0000000613157210 */ /* 0x004fca0007ffe0ff */
[----:B------:R1:W-:Y:S04]  /*0340*/  STG.E desc[UR6][R14.64], R21 ;  /* 0x000000150e007986 */ /* 0x0003e8000c101906 */
[----:B------:R-:W2:Y:S01]  /*0350*/  LDG.E R6, desc[UR6][R8.64] ;  /* 0x0000000608067981 */ /* 0x000ea2000c1e1900 */
[----:B------:R-:W-:Y:S01]  /*0360*/  ISETP.NE.AND P0, PT, R0, RZ, PT ;  /* 0x000000ff0000720c */ /* 0x000fe20003f05270 */
[----:B------:R-:W-:Y:S01]  /*0370*/  UIADD3 UR4, UPT, UPT, UR4, 0x8, URZ ;  /* 0x0000000804047890 */ /* 0x000fe2000fffe0ff */
[----:B------:R-:W-:Y:S01]  /*0380*/  IMAD R7, R2, 0x8, R7 ;  /* 0x0000000802077824 */ /* 0x000fe200078e0207 */
[----:B--2---:R-:W-:-:S05]  /*0390*/  IADD3 R23, PT, PT, R21, R6, RZ ;  /* 0x0000000615177210 */ /* 0x004fca0007ffe0ff */
[----:B------:R1:W-:Y:S05]  /*03a0*/  STG.E desc[UR6][R8.64], R23 ;  /* 0x0000001708007986 */ /* 0x0003ea000c101906 */
[----:B------:R-:W-:Y:S05]  /*03b0*/  @P0 BRA `(.L_x_23) ;  /* 0xfffffffc00600947 */ /* 0x000fea000383ffff */
[----:B------:R-:W-:-:S12]  /*03c0*/  UIADD3 UR4, UPT, UPT, UR4, 0x1, URZ ;  /* 0x0000000104047890 */ /* 0x000fd8000fffe0ff */
.L_x_22:
[----:B------:R-:W-:-:S13]  /*03d0*/  ISETP.NE.AND P0, PT, R4, RZ, PT ;  /* 0x000000ff0400720c */ /* 0x000fda0003f05270 */
[----:B0-----:R-:W-:Y:S05]  /*03e0*/  @!P0 EXIT ;  /* 0x000000000000894d */ /* 0x001fea0003800000 */
[----:B------:R-:W-:Y:S02]  /*03f0*/  ISETP.GE.U32.AND P0, PT, R4, 0x4, PT ;  /* 0x000000040400780c */ /* 0x000fe40003f06070 */
[----:B-1----:R-:W-:-:S04]  /*0400*/  LOP3.LUT R14, R3, 0x3, RZ, 0xc0, !PT ;  /* 0x00000003030e7812 */ /* 0x002fc800078ec0ff */
[----:B------:R-:W-:-:S07]  /*0410*/  ISETP.NE.AND P1, PT, R14, RZ, PT ;  /* 0x000000ff0e00720c */ /* 0x000fce0003f25270 */
[----:B------:R-:W-:Y:S06]  /*0420*/  @!P0 BRA `(.L_x_24) ;  /* 0x0000000000588947 */ /* 0x000fec0003800000 */
[----:B------:R-:W0:Y:S01]  /*0430*/  LDC.64 R6, c[0x0][0x380] ;  /* 0x0000e000ff067b82 */ /* 0x000e220000000a00 */
[----:B------:R-:W-:-:S06]  /*0440*/  UIADD3 UR5, UPT, UPT, UR4, -0x1, URZ ;  /* 0xffffffff04057890 */ /* 0x000fcc000fffe0ff */
[----:B------:R-:W-:-:S04]  /*0450*/  IMAD R9, R2, UR5, R5 ;  /* 0x0000000502097c24 */ /* 0x000fc8000f8e0205 */
[----:B0-----:R-:W-:-:S04]  /*0460*/  IMAD.WIDE R6, R9, 0x4, R6 ;  /* 0x0000000409067825 */ /* 0x001fc800078e0206 */
[----:B------:R-:W-:Y:S02]  /*0470*/  IMAD.WIDE R8, R2, 0x4, R6 ;  /* 0x0000000402087825 */ /* 0x000fe400078e0206 */
[----:B------:R-:W2:Y:S04]  /*0480*/  LDG.E R6, desc[UR6][R6.64] ;  /* 0x0000000606067981 */ /* 0x000ea8000c1e1900 */
        /* <DEDUP_REMOVED lines=9> */
[----:B------:R-:W-:Y:S01]  /*0520*/  IMAD.WIDE R6, R2, 0x4, R12 ;  /* 0x0000000402067825 */ /* 0x000fe200078e020c */
[----:B--2---:R-:W-:-:S05]  /*0530*/  IADD3 R19, PT, PT, R17, R0, RZ ;  /* 0x0000000011137210 */ /* 0x004fca0007ffe0ff */
[----:B------:R0:W-:Y:S04]  /*0540*/  STG.E desc[UR6][R12.64], R19 ;  /* 0x000000130c007986 */ /* 0x0001e8000c101906 */
[----:B------:R-:W2:Y:S01]  /*0550*/  LDG.E R0, desc[UR6][R6.64] ;  /* 0x0000000606007981 */ /* 0x000ea2000c1e1900 */
[----:B------:R-:W-:Y:S01]  /*0560*/  UIADD3 UR4, UPT, UPT, UR4, 0x4, URZ ;  /* 0x0000000404047890 */ /* 0x000fe2000fffe0ff */
[----:B--2---:R-:W-:-:S05]  /*0570*/  IMAD.IADD R21, R19, 0x1, R0 ;  /* 0x0000000113157824 */ /* 0x004fca00078e0200 */
[----:B------:R0:W-:Y:S06]  /*0580*/  STG.E desc[UR6][R6.64], R21 ;  /* 0x0000001506007986 */ /* 0x0001ec000c101906 */
.L_x_24:
[----:B------:R-:W-:Y:S05]  /*0590*/  @!P1 EXIT ;  /* 0x000000000000994d */ /* 0x000fea0003800000 */
[----:B------:R-:W-:Y:S02]  /*05a0*/  ISETP.NE.AND P0, PT, R14, 0x1, PT ;  /* 0x000000010e00780c */ /* 0x000fe40003f05270 */
[----:B------:R-:W-:-:S04]  /*05b0*/  LOP3.LUT R3, R3, 0x1, RZ, 0xc0, !PT ;  /* 0x0000000103037812 */ /* 0x000fc800078ec0ff */
[----:B------:R-:W-:-:S07]  /*05c0*/  ISETP.NE.U32.AND P1, PT, R3, 0x1, PT ;  /* 0x000000010300780c */ /* 0x000fce0003f25070 */
[----:B------:R-:W-:Y:S06]  /*05d0*/  @!P0 BRA `(.L_x_25) ;  /* 0x0000000000388947 */ /* 0x000fec0003800000 */
[----:B0-----:R-:W0:Y:S01]  /*05e0*/  LDC.64 R6, c[0x0][0x380] ;  /* 0x0000e000ff067b82 */ /* 0x001e220000000a00 */
[----:B------:R-:W-:-:S06]  /*05f0*/  UIADD3 UR5, UPT, UPT, UR4, -0x1, URZ ;  /* 0xffffffff04057890 */ /* 0x000fcc000fffe0ff */
[----:B------:R-:W-:-:S04]  /*0600*/  IMAD R3, R2, UR5, R5 ;  /* 0x0000000502037c24 */ /* 0x000fc8000f8e0205 */
[----:B0-----:R-:W-:-:S04]  /*0610*/  IMAD.WIDE R6, R3, 0x4, R6 ;  /* 0x0000000403067825 */ /* 0x001fc800078e0206 */
[C---:B------:R-:W-:Y:S02]  /*0620*/  IMAD.WIDE R8, R2.reuse, 0x4, R6 ;  /* 0x0000000402087825 */ /* 0x040fe400078e0206 */
[----:B------:R-:W2:Y:S04]  /*0630*/  LDG.E R6, desc[UR6][R6.64] ;  /* 0x0000000606067981 */ /* 0x000ea8000c1e1900 */
[----:B------:R-:W2:Y:S01]  /*0640*/  LDG.E R3, desc[UR6][R8.64] ;  /* 0x0000000608037981 */ /* 0x000ea2000c1e1900 */
[----:B------:R-:W-:Y:S01]  /*0650*/  IMAD.WIDE R10, R2, 0x4, R8 ;  /* 0x00000004020a7825 */ /* 0x000fe200078e0208 */
[----:B--2---:R-:W-:-:S05]  /*0660*/  IADD3 R3, PT, PT, R6, R3, RZ ;  /* 0x0000000306037210 */ /* 0x004fca0007ffe0ff */
[----:B------:R1:W-:Y:S04]  /*0670*/  STG.E desc[UR6][R8.64], R3 ;  /* 0x0000000308007986 */ /* 0x0003e8000c101906 */
[----:B------:R-:W2:Y:S01]  /*0680*/  LDG.E R0, desc[UR6][R10.64] ;  /* 0x000000060a007981 */ /* 0x000ea2000c1e1900 */
[----:B------:R-:W-:Y:S01]  /*0690*/  UIADD3 UR4, UPT, UPT, UR4, 0x2, URZ ;  /* 0x0000000204047890 */ /* 0x000fe2000fffe0ff */
[----:B--2---:R-:W-:-:S05]  /*06a0*/  IADD3 R13, PT, PT, R3, R0, RZ ;  /* 0x00000000030d7210 */ /* 0x004fca0007ffe0ff */
[----:B------:R1:W-:Y:S06]  /*06b0*/  STG.E desc[UR6][R10.64], R13 ;  /* 0x0000000d0a007986 */ /* 0x0003ec000c101906 */
.L_x_25:
[----:B------:R-:W-:Y:S05]  /*06c0*/  @P1 EXIT ;  /* 0x000000000000194d */ /* 0x000fea0003800000 */
[----:B0-----:R-:W0:Y:S01]  /*06d0*/  LDC.64 R6, c[0x0][0x380] ;  /* 0x0000e000ff067b82 */ /* 0x001e220000000a00 */
[----:B------:R-:W-:-:S06]  /*06e0*/  UIADD3 UR4, UPT, UPT, UR4, -0x1, URZ ;  /* 0xffffffff04047890 */ /* 0x000fcc000fffe0ff */
[----:B------:R-:W-:-:S04]  /*06f0*/  IMAD R5, R2, UR4, R5 ;  /* 0x0000000402057c24 */ /* 0x000fc8000f8e0205 */
[----:B0-----:R-:W-:-:S04]  /*0700*/  IMAD.WIDE R4, R5, 0x4, R6 ;  /* 0x0000000405047825 */ /* 0x001fc800078e0206 */
[----:B-1----:R-:W-:Y:S02]  /*0710*/  IMAD.WIDE R2, R2, 0x4, R4 ;  /* 0x0000000402027825 */ /* 0x002fe400078e0204 */
[----:B------:R-:W2:Y:S04]  /*0720*/  LDG.E R4, desc[UR6][R4.64] ;  /* 0x0000000604047981 */ /* 0x000ea8000c1e1900 */
[----:B------:R-:W2:Y:S02]  /*0730*/  LDG.E R7, desc[UR6][R2.64] ;  /* 0x0000000602077981 */ /* 0x000ea4000c1e1900 */
[----:B--2---:R-:W-:-:S05]  /*0740*/  IADD3 R7, PT, PT, R4, R7, RZ ;  /* 0x0000000704077210 */ /* 0x004fca0007ffe0ff */
[----:B------:R-:W-:Y:S01]  /*0750*/  STG.E desc[UR6][R2.64], R7 ;  /* 0x0000000702007986 */ /* 0x000fe2000c101906 */
[----:B------:R-:W-:Y:S05]  /*0760*/  EXIT ;  /* 0x000000000000794d */ /* 0x000fea0003800000 */
.L_x_26:
        /* <DEDUP_REMOVED lines=9> */
.L_x_36:


//--------------------- .text.integral_image_horizontal --------------------------
	.section	.text.integral_image_horizontal,"ax",@progbits
	.align	128
        .global         integral_image_horizontal
        .type           integral_image_horizontal,@function
        .size           integral_image_horizontal,(.L_x_37 - integral_image_horizontal)
        .other          integral_image_horizontal,@"STO_CUDA_ENTRY STV_DEFAULT"
integral_image_horizontal:
.text.integral_image_horizontal:
        /* <DEDUP_REMOVED lines=9> */
[C---:B------:R-:W-:Y:S01]  /*0090*/  ISETP.GE.U32.AND P1, PT, R2.reuse, 0x10, PT ;  /* 0x000000100200780c */ /* 0x040fe20003f26070 */
[----:B------:R-:W0:Y:S01]  /*00a0*/  LDCU.64 UR6, c[0x0][0x358] ;  /* 0x00006b00ff0677ac */ /* 0x000e220008000a00 */
[----:B------:R-:W-:Y:S01]  /*00b0*/  LOP3.LUT R20, R2, 0xf, RZ, 0xc0, !PT ;  /* 0x0000000f02147812 */ /* 0x000fe200078ec0ff */
[----:B------:R-:W-:Y:S02]  /*00c0*/  IMAD R0, R0, R2, RZ ;  /* 0x0000000200007224 */ /* 0x000fe400078e02ff */
[----:B------:R-:W-:Y:S01]  /*00d0*/  IMAD.MOV.U32 R3, RZ, RZ, RZ ;  /* 0x000000ffff037224 */ /* 0x000fe200078e00ff */
[----:B------:R-:W-:Y:S01]  /*00e0*/  ISETP.NE.AND P0, PT, R20, RZ, PT ;  /* 0x000000ff1400720c */ /* 0x000fe20003f05270 */
[----:B------:R-:W-:-:S06]  /*00f0*/  IMAD.MOV.U32 R17, RZ, RZ, RZ ;  /* 0x000000ffff117224 */ /* 0x000fcc00078e00ff */
[----:B------:R-:W-:Y:S06]  /*0100*/  @!P1 BRA `(.L_x_27) ;  /* 0x0000000400089947 */ /* 0x000fec0003800000 */
[----:B------:R-:W1:Y:S01]  /*0110*/  LDCU.64 UR4, c[0x0][0x388] ;  /* 0x00007100ff0477ac */ /* 0x000e620008000a00 */
[----:B------:R-:W-:Y:S01]  /*0120*/  LOP3.LUT R3, R2, 0x7ffffff0, RZ, 0xc0, !PT ;  /* 0x7ffffff002037812 */ /* 0x000fe200078ec0ff */
[----:B------:R-:W-:Y:S02]  /*0130*/  HFMA2 R17, -RZ, RZ, 0, 0 ;  /* 0x00000000ff117431 */ /* 0x000fe400000001ff */
[----:B------:R-:W-:Y:S02]  /*0140*/  IMAD.MOV.U32 R9, RZ, RZ, R0 ;  /* 0x000000ffff097224 */ /* 0x000fe400078e0000 */
[----:B------:R-:W-:Y:S01]  /*0150*/  IMAD.MOV R8, RZ, RZ, -R3 ;  /* 0x000000ffff087224 */ /* 0x000fe200078e0a03 */
[----:B-1----:R-:W-:-:S04]  /*0160*/  UIADD3 UR4, UP0, UPT, UR4, 0x20, URZ ;  /* 0x0000002004047890 */ /* 0x002fc8000ff1e0ff */
[----:B------:R-:W-:-:S12]  /*0170*/  UIADD3.X UR5, UPT, UPT, URZ, UR5, URZ, UP0, !UPT ;  /* 0x00000005ff057290 */ /* 0x000fd800087fe4ff */
.L_x_28:
[----:B-1----:R-:W1:Y:S01]  /*0180*/  LDC.64 R6, c[0x0][0x380] ;  /* 0x0000e000ff067b82 */ /* 0x002e620000000a00 */
[----:B------:R-:W-:Y:S02]  /*0190*/  SHF.R.S32.HI R4, RZ, 0x1f, R9 ;  /* 0x0000001fff047819 */ /* 0x000fe40000011409 */
[----:B-1----:R-:W-:-:S04]  /*01a0*/  IADD3 R6, P1, P2, R9, 0x7, R6 ;  /* 0x0000000709067810 */ /* 0x002fc80007a3e006 */
[----:B------:R-:W-:-:S05]  /*01b0*/  IADD3.X R7, PT, PT, R4, R7, RZ, P1, P2 ;  /* 0x0000000704077210 */ /* 0x000fca0000fe44ff */
[----:B0-----:R-:W2:Y:S04]  /*01c0*/  LDG.E.U8.CONSTANT R26, desc[UR6][R6.64+-0x7] ;  /* 0xfffff906061a7981 */ /* 0x001ea8000c1e9100 */
[----:B------:R-:W3:Y:S04]  /*01d0*/  LDG.E.U8.CONSTANT R28, desc[UR6][R6.64+-0x6] ;  /* 0xfffffa06061c7981 */ /* 0x000ee8000c1e9100 */
[----:B------:R-:W4:Y:S04]  /*01e0*/  LDG.E.U8.CONSTANT R19, desc[UR6][R6.64+-0x5] ;  /* 0xfffffb0606137981 */ /* 0x000f28000c1e9100 */
[----:B------:R-:W5:Y:S04]  /*01f0*/  LDG.E.U8.CONSTANT R23, desc[UR6][R6.64+-0x4] ;  /* 0xfffffc0606177981 */ /* 0x000f68000c1e9100 */
        /* <DEDUP_REMOVED lines=11> */
[----:B------:R0:W5:Y:S01]  /*02b0*/  LDG.E.U8.CONSTANT R14, desc[UR6][R6.64+0x8] ;  /* 0x00000806060e7981 */ /* 0x000162000c1e9100 */
[----:B------:R-:W-:Y:S01]  /*02c0*/  IADD3 R8, PT, PT, R8, 0x10, RZ ;  /* 0x0000001008087810 */ /* 0x000fe20007ffe0ff */
[----:B------:R-:W-:-:S03]  /*02d0*/  IMAD.U32 R5, RZ, RZ, UR5 ;  /* 0x00000005ff057e24 */ /* 0x000fc6000f8e00ff */
[----:B------:R-:W-:Y:S02]  /*02e0*/  ISETP.NE.AND P1, PT, R8, RZ, PT ;  /* 0x000000ff0800720c */ /* 0x000fe40003f25270 */
[----:B--2---:R-:W-:-:S05]  /*02f0*/  IADD3 R17, PT, PT, R26, R17, RZ ;  /* 0x000000111a117210 */ /* 0x004fca0007ffe0ff */
[----:B---3--:R-:W-:-:S04]  /*0300*/  IMAD.IADD R25, R17, 0x1, R28 ;  /* 0x0000000111197824 */ /* 0x008fc800078e021c */
[----:B----4-:R-:W-:-:S05]  /*0310*/  IMAD.IADD R19, R25, 0x1, R19 ;  /* 0x0000000119137824 */ /* 0x010fca00078e0213 */
[----:B-----5:R-:W-:-:S05]  /*0320*/  IADD3 R23, PT, PT, R19, R23, RZ ;  /* 0x0000001713177210 */ /* 0x020fca0007ffe0ff */
[----:B------:R-:W-:-:S04]  /*0330*/  IMAD.IADD R21, R23, 0x1, R21 ;  /* 0x0000000117157824 */ /* 0x000fc800078e0215 */
[----:B------:R-:W-:-:S05]  /*0340*/  IMAD.IADD R27, R21, 0x1, R24 ;  /* 0x00000001151b7824 */ /* 0x000fca00078e0218 */
[----:B------:R-:W-:-:S05]  /*0350*/  IADD3 R29, PT, PT, R27, R22, RZ ;  /* 0x000000161b1d7210 */ /* 0x000fca0007ffe0ff */
[----:B------:R-:W-:-:S04]  /*0360*/  IMAD.IADD R18, R29, 0x1, R18 ;  /* 0x000000011d127824 */ /* 0x000fc800078e0212 */
[----:B------:R-:W-:Y:S01]  /*0370*/  IMAD.IADD R22, R18, 0x1, R4 ;  /* 0x0000000112167824 */ /* 0x000fe200078e0204 */
[----:B------:R-:W-:-:S03]  /*0380*/  MOV R4, UR4 ;  /* 0x0000000400047c02 */ /* 0x000fc60008000f00 */
[----:B------:R-:W-:Y:S02]  /*0390*/  IMAD.IADD R15, R22, 0x1, R15 ;  /* 0x00000001160f7824 */ /* 0x000fe400078e020f */
[----:B------:R-:W-:-:S03]  /*03a0*/  IMAD.WIDE R4, R9, 0x4, R4 ;  /* 0x0000000409047825 */ /* 0x000fc600078e0204 */
[----:B0-----:R-:W-:Y:S01]  /*03b0*/  IADD3 R7, PT, PT, R15, R16, RZ ;  /* 0x000000100f077210 */ /* 0x001fe20007ffe0ff */
[----:B------:R-:W-:Y:S01]  /*03c0*/  VIADD R9, R9, 0x10 ;  /* 0x0000001009097836 */ /* 0x000fe20000000000 */
[----:B------:R0:W-:Y:S03]  /*03d0*/  STG.E desc[UR6][R4.64+-0x20], R17 ;  /* 0xffffe01104007986 */ /* 0x0001e6000c101906 */
[----:B------:R-:W-:Y:S01]  /*03e0*/  IMAD.IADD R10, R7, 0x1, R10 ;  /* 0x00000001070a7824 */ /* 0x000fe200078e020a */
[----:B------:R1:W-:Y:S03]  /*03f0*/  STG.E desc[UR6][R4.64+-0x1c], R25 ;  /* 0xffffe41904007986 */ /* 0x0003e6000c101906 */
[----:B------:R-:W-:Y:S01]  /*0400*/  IMAD.IADD R11, R10, 0x1, R11 ;  /* 0x000000010a0b7824 */ /* 0x000fe200078e020b */
[----:B------:R1:W-:Y:S04]  /*0410*/  STG.E desc[UR6][R4.64+-0x18], R19 ;  /* 0xffffe81304007986 */ /* 0x0003e8000c101906 */
[----:B------:R-:W-:Y:S01]  /*0420*/  IADD3 R12, PT, PT, R11, R12, RZ ;  /* 0x0000000c0b0c7210 */ /* 0x000fe20007ffe0ff */
[----:B------:R1:W-:Y:S04]  /*0430*/  STG.E desc[UR6][R4.64+-0x14], R23 ;  /* 0xffffec1704007986 */ /* 0x0003e8000c101906 */
[----:B------:R-:W-:Y:S01]  /*0440*/  IMAD.IADD R13, R12, 0x1, R13 ;  /* 0x000000010c0d7824 */ /* 0x000fe200078e020d */
[----:B------:R1:W-:Y:S03]  /*0450*/  STG.E desc[UR6][R4.64+-0x10], R21 ;  /* 0xfffff01504007986 */ /* 0x0003e6000c101906 */
[----:B0-----:R-:W-:Y:S01]  /*0460*/  IMAD.IADD R17, R13, 0x1, R14 ;  /* 0x000000010d117824 */ /* 0x001fe200078e020e */
[----:B------:R1:W-:Y:S04]  /*0470*/  STG.E desc[UR6][R4.64+-0xc], R27 ;  /* 0xfffff41b04007986 */ /* 0x0003e8000c101906 */
        /* <DEDUP_REMOVED lines=9> */
[----:B------:R1:W-:Y:S01]  /*0510*/  STG.E desc[UR6][R4.64+0x1c], R17 ;  /* 0x00001c1104007986 */ /* 0x0003e2000c101906 */
[----:B------:R-:W-:Y:S05]  /*0520*/  @P1 BRA `(.L_x_28) ;  /* 0xfffffffc00141947 */ /* 0x000fea000383ffff */
.L_x_27:
[----:B0-----:R-:W-:Y:S05]  /*0530*/  @!P0 EXIT ;  /* 0x000000000000894d */ /* 0x001fea0003800000 */
[----:B------:R-:W-:Y:S02]  /*0540*/  ISETP.GE.U32.AND P0, PT, R20, 0x8, PT ;  /* 0x000000081400780c */ /* 0x000fe40003f06070 */
[----:B------:R-:W-:-:S04]  /*0550*/  LOP3.LUT R24, R2, 0x7, RZ, 0xc0, !PT ;  /* 0x0000000702187812 */ /* 0x000fc800078ec0ff */
[----:B------:R-:W-:-:S07]  /*0560*/  ISETP.NE.AND P1, PT, R24, RZ, PT ;  /* 0x000000ff1800720c */ /* 0x000fce0003f25270 */
[----:B------:R-:W-:Y:S06]  /*0570*/  @!P0 BRA `(.L_x_29) ;  /* 0x00000000007c8947 */ /* 0x000fec0003800000 */
[----:B------:R-:W0:Y:S01]  /*0580*/  LDCU.64 UR4, c[0x0][0x380] ;  /* 0x00007000ff0477ac */ /* 0x000e220008000a00 */
[----:B------:R-:W-:Y:S01]  /*0590*/  IMAD.IADD R9, R0, 0x1, R3 ;  /* 0x0000000100097824 */ /* 0x000fe200078e0203 */
[----:B-1----:R-:W1:Y:S04]  /*05a0*/  LDC.64 R4, c[0x0][0x388] ;  /* 0x0000e200ff047b82 */ /* 0x002e680000000a00 */
[----:B0-----:R-:W-:-:S04]  /*05b0*/  IADD3 R6, P0, PT, R9, UR4, RZ ;  /* 0x0000000409067c10 */ /* 0x001fc8000ff1e0ff */
[----:B------:R-:W-:-:S05]  /*05c0*/  LEA.HI.X.SX32 R7, R9, UR5, 0x1, P0 ;  /* 0x0000000509077c11 */ /* 0x000fca00080f0eff */
[----:B------:R-:W2:Y:S04]  /*05d0*/  LDG.E.U8.CONSTANT R8, desc[UR6][R6.64] ;  /* 0x0000000606087981 */ /* 0x000ea8000c1e9100 */
[----:B------:R-:W3:Y:S04]  /*05e0*/  LDG.E.U8.CONSTANT R10, desc[UR6][R6.64+0x1] ;  /* 0x00000106060a7981 */ /* 0x000ee8000c1e9100 */
[----:B------:R-:W4:Y:S04]  /*05f0*/  LDG.E.U8.CONSTANT R12, desc[UR6][R6.64+0x2] ;  /* 0x00000206060c7981 */ /* 0x000f28000c1e9100 */
[----:B------:R-:W5:Y:S04]  /*0600*/  LDG.E.U8.CONSTANT R14, desc[UR6][R6.64+0x3] ;  /* 0x00000306060e7981 */ /* 0x000f68000c1e9100 */
[----:B------:R-:W5:Y:S04]  /*0610*/  LDG.E.U8.CONSTANT R16, desc[UR6][R6.64+0x4] ;  /* 0x0000040606107981 */ /* 0x000f68000c1e9100 */
[----:B------:R-:W5:Y:S04]  /*0620*/  LDG.E.U8.CONSTANT R18, desc[UR6][R6.64+0x5] ;  /* 0x0000050606127981 */ /* 0x000f68000c1e9100 */
[----:B------:R-:W5:Y:S04]  /*0630*/  LDG.E.U8.CONSTANT R20, desc[UR6][R6.64+0x6] ;  /* 0x0000060606147981 */ /* 0x000f68000c1e9100 */
[----:B------:R-:W5:Y:S01]  /*0640*/  LDG.E.U8.CONSTANT R22, desc[UR6][R6.64+0x7] ;  /* 0x0000070606167981 */ /* 0x000f62000c1e9100 */
[----:B-1----:R-:W-:-:S04]  /*0650*/  IMAD.WIDE R4, R9, 0x4, R4 ;  /* 0x0000000409047825 */ /* 0x002fc800078e0204 */
[----:B------:R-:W-:Y:S01]  /*0660*/  VIADD R3, R3, 0x8 ;  /* 0x0000000803037836 */ /* 0x000fe20000000000 */
[----:B--2---:R-:W-:-:S05]  /*0670*/  IADD3 R11, PT, PT, R17, R8, RZ ;  /* 0x00000008110b7210 */ /* 0x004fca0007ffe0ff */
[----:B---3--:R-:W-:Y:S01]  /*0680*/  IMAD.IADD R13, R11, 0x1, R10 ;  /* 0x000000010b0d7824 */ /* 0x008fe200078e020a */
[----:B------:R0:W-:Y:S03]  /*0690*/  STG.E desc[UR6][R4.64], R11 ;  /* 0x0000000b04007986 */ /* 0x0001e6000c101906 */
[----:B----4-:R-:W-:Y:S01]  /*06a0*/  IMAD.IADD R15, R13, 0x1, R12 ;  /* 0x000000010d0f7824 */ /* 0x010fe200078e020c */
[----:B------:R0:W-:Y:S04]  /*06b0*/  STG.E desc[UR6][R4.64+0x4], R13 ;  /* 0x0000040d04007986 */ /* 0x0001e8000c101906 */
[----:B-----5:R-:W-:Y:S01]  /*06c0*/  IADD3 R19, PT, PT, R15, R14, RZ ;  /* 0x0000000e0f137210 */ /* 0x020fe20007ffe0ff */
[----:B------:R0:W-:Y:S04]  /*06d0*/  STG.E desc[UR6][R4.64+0x8], R15 ;  /* 0x0000080f04007986 */ /* 0x0001e8000c101906 */
[----:B------:R-:W-:Y:S01]  /*06e0*/  IMAD.IADD R21, R19, 0x1, R16 ;  /* 0x0000000113157824 */ /* 0x000fe200078e0210 */
[----:B------:R0:W-:Y:S03]  /*06f0*/  STG.E desc[UR6][R4.64+0xc], R19 ;  /* 0x00000c1304007986 */ /* 0x0001e6000c101906 */
[----:B------:R-:W-:Y:S01]  /*0700*/  IMAD.IADD R9, R21, 0x1, R18 ;  /* 0x0000000115097824 */ /* 0x000fe200078e0212 */
[----:B------:R0:W-:Y:S04]  /*0710*/  STG.E desc[UR6][R4.64+0x10], R21 ;  /* 0x0000101504007986 */ /* 0x0001e8000c101906 */
[----:B------:R-:W-:Y:S01]  /*0720*/  IADD3 R23, PT, PT, R9, R20, RZ ;  /* 0x0000001409177210 */ /* 0x000fe20007ffe0ff */
[----:B------:R0:W-:Y:S04]  /*0730*/  STG.E desc[UR6][R4.64+0x14], R9 ;  /* 0x0000140904007986 */ /* 0x0001e8000c101906 */
[----:B------:R-:W-:Y:S01]  /*0740*/  IMAD.IADD R17, R23, 0x1, R22 ;  /* 0x0000000117117824 */ /* 0x000fe200078e0216 */
[----:B------:R0:W-:Y:S04]  /*0750*/  STG.E desc[UR6][R4.64+0x18], R23 ;  /* 0x0000181704007986 */ /* 0x0001e8000c101906 */
[----:B------:R0:W-:Y:S02]  /*0760*/  STG.E desc[UR6][R4.64+0x1c], R17 ;  /* 0x00001c1104007986 */ /* 0x0001e4000c101906 */
.L_x_29:
[----:B------:R-:W-:Y:S05]  /*0770*/  @!P1 EXIT ;  /* 0x000000000000994d */ /* 0x000fea0003800000 */
[----:B------:R-:W-:Y:S02]  /*0780*/  ISETP.GE.U32.AND P0, PT, R24, 0x4, PT ;  /* 0x000000041800780c */ /* 0x000fe40003f06070 */
[----:B------:R-:W-:-:S04]  /*0790*/  LOP3.LUT R2, R2, 0x3, RZ, 0xc0, !PT ;  /* 0x0000000302027812 */ /* 0x000fc800078ec0ff */
[----:B------:R-:W-:-:S07]  /*07a0*/  ISETP.NE.AND P1, PT, R2, RZ, PT ;  /* 0x000000ff0200720c */ /* 0x000fce0003f25270 */
[----:B------:R-:W-:Y:S06]  /*07b0*/  @!P0 BRA `(.L_x_30) ;  /* 0x00000000004c8947 */ /* 0x000fec0003800000 */
[----:B------:R-:W2:Y:S01]  /*07c0*/  LDCU.64 UR4, c[0x0][0x380] ;  /* 0x00007000ff0477ac */ /* 0x000ea20008000a00 */
[----:B0-----:R-:W-:Y:S01]  /*07d0*/  IADD3 R9, PT, PT, R0, R3, RZ ;  /* 0x0000000300097210 */ /* 0x001fe20007ffe0ff */
[----:B-1----:R-:W0:Y:S03]  /*07e0*/  LDC.64 R6, c[0x0][0x388] ;  /* 0x0000e200ff067b82 */ /* 0x002e260000000a00 */
[----:B--2---:R-:W-:-:S04]  /*07f0*/  IADD3 R4, P0, PT, R9, UR4, RZ ;  /* 0x0000000409047c10 */ /* 0x004fc8000ff1e0ff */
[----:B------:R-:W-:-:S05]  /*0800*/  LEA.HI.X.SX32 R5, R9, UR5, 0x1, P0 ;  /* 0x0000000509057c11 */ /* 0x000fca00080f0eff */
[----:B------:R-:W2:Y:S04]  /*0810*/  LDG.E.U8.CONSTANT R8, desc[UR6][R4.64] ;  /* 0x0000000604087981 */ /* 0x000ea8000c1e9100 */
[----:B------:R-:W3:Y:S04]  /*0820*/  LDG.E.U8.CONSTANT R10, desc[UR6][R4.64+0x1] ;  /* 0x00000106040a7981 */ /* 0x000ee8000c1e9100 */
[----:B------:R-:W4:Y:S04]  /*0830*/  LDG.E.U8.CONSTANT R12, desc[UR6][R4.64+0x2] ;  /* 0x00000206040c7981 */ /* 0x000f28000c1e9100 */
[----:B------:R-:W5:Y:S01]  /*0840*/  LDG.E.U8.CONSTANT R14, desc[UR6][R4.64+0x3] ;  /* 0x00000306040e7981 */ /* 0x000f62000c1e9100 */
[----:B0-----:R-:W-:-:S04]  /*0850*/  IMAD.WIDE R6, R9, 0x4, R6 ;  /* 0x0000000409067825 */ /* 0x001fc800078e0206 */
[----:B------:R-:W-:Y:S02]  /*0860*/  VIADD R3, R3, 0x4 ;  /* 0x0000000403037836 */ /* 0x000fe40000000000 */
[----:B--2---:R-:W-:-:S04]  /*0870*/  IMAD.IADD R11, R17, 0x1, R8 ;  /* 0x00000001110b7824 */ /* 0x004fc800078e0208 */
[----:B---3--:R-:W-:Y:S01]  /*0880*/  IMAD.IADD R13, R11, 0x1, R10 ;  /* 0x000000010b0d7824 */ /* 0x008fe200078e020a */
[----:B------:R2:W-:Y:S04]  /*0890*/  STG.E desc[UR6][R6.64], R11 ;  /* 0x0000000b06007986 */ /* 0x0005e8000c101906 */
[----:B----4-:R-:W-:Y:S01]  /*08a0*/  IADD3 R15, PT, PT, R13, R12, RZ ;  /* 0x0000000c0d0f7210 */ /* 0x010fe20007ffe0ff */
[----:B------:R2:W-:Y:S04]  /*08b0*/  STG.E desc[UR6][R6.64+0x4], R13 ;  /* 0x0000040d06007986 */ /* 0x0005e8000c101906 */
[----:B-----5:R-:W-:Y:S01]  /*08c0*/  IMAD.IADD R17, R15, 0x1, R14 ;  /* 0x000000010f117824 */ /* 0x020fe200078e020e */
[----:B------:R2:W-:Y:S04]  /*08d0*/  STG.E desc[UR6][R6.64+0x8], R15 ;  /* 0x0000080f06007986 */ /* 0x0005e8000c101906 */
[----:B------:R2:W-:Y:S02]  /*08e0*/  STG.E desc[UR6][R6.64+0xc], R17 ;  /* 0x00000c1106007986 */ /* 0x0005e4000c101906 */
.L_x_30:
[----:B------:R-:W-:Y:S05]  /*08f0*/  @!P1 EXIT ;  /* 0x000000000000994d */ /* 0x000fea0003800000 */
[----:B-12---:R-:W1:Y:S01]  /*0900*/  LDC.64 R6, c[0x0][0x388] ;  /* 0x0000e200ff067b82 */ /* 0x006e620000000a00 */
[----:B0-----:R-:W-:Y:S01]  /*0910*/  IADD3 R9, PT, PT, R0, R3, RZ ;  /* 0x0000000300097210 */ /* 0x001fe20007ffe0ff */
[----:B------:R-:W-:Y:S01]  /*0920*/  IMAD.MOV R0, RZ, RZ, -R2 ;  /* 0x000000ffff007224 */ /* 0x000fe200078e0a02 */
[----:B------:R-:W0:Y:S06]  /*0930*/  LDCU.64 UR4, c[0x0][0x380] ;  /* 0x00007000ff0477ac */ /* 0x000e2c0008000a00 */
.L_x_31:
[----:B0-----:R-:W-:-:S04]  /*0940*/  IADD3 R4, P0, PT, R9, UR4, RZ ;  /* 0x0000000409047c10 */ /* 0x001fc8000ff1e0ff */
[----:B------:R-:W-:-:S05]  /*0950*/  LEA.HI.X.SX32 R5, R9, UR5, 0x1, P0 ;  /* 0x0000000509057c11 */ /* 0x000fca00080f0eff */
[----:B--2---:R-:W2:Y:S01]  /*0960*/  LDG.E.U8.CONSTANT R4, desc[UR6][R4.64] ;  /* 0x0000000604047981 */ /* 0x004ea2000c1e9100 */
[----:B------:R-:W-:Y:S02]  /*0970*/  VIADD R0, R0, 0x1 ;  /* 0x0000000100007836 */ /* 0x000fe40000000000 */
[C---:B-1----:R-:W-:Y:S01]  /*0980*/  IMAD.WIDE R2, R9.reuse, 0x4, R6 ;  /* 0x0000000409027825 */ /* 0x042fe200078e0206 */
[----:B------:R-:W-:Y:S02]  /*0990*/  IADD3 R9, PT, PT, R9, 0x1, RZ ;  /* 0x0000000109097810 */ /* 0x000fe40007ffe0ff */
[----:B------:R-:W-:Y:S02]  /*09a0*/  ISETP.NE.AND P0, PT, R0, RZ, PT ;  /* 0x000000ff0000720c */ /* 0x000fe40003f05270 */
[----:B--2---:R-:W-:-:S05]  /*09b0*/  IADD3 R17, PT, PT, R4, R17, RZ ;  /* 0x0000001104117210 */ /* 0x004fca0007ffe0ff */
[----:B------:R2:W-:Y:S06]  /*09c0*/  STG.E desc[UR6][R2.64], R17 ;  /* 0x0000001102007986 */ /* 0x0005ec000c101906 */
[----:B------:R-:W-:Y:S05]  /*09d0*/  @P0 BRA `(.L_x_31) ;  /* 0xfffffffc00d80947 */ /* 0x000fea000383ffff */
[----:B------:R-:W-:Y:S05]  /*09e0*/  EXIT ;  /* 0x000000000000794d */ /* 0x000fea0003800000 */
.L_x_32:
        /* <DEDUP_REMOVED lines=9> */
.L_x_37:


//--------------------- .nv.shared.reserved.0     --------------------------
	.section	.nv.shared.reserved.0,"aw",@nobits
	.weak		__nv_reservedSMEM_offset_0_alias
	.size		__nv_reservedSMEM_offset_0_alias, 0, 64
	.other		__nv_reservedSMEM_offset_0_alias,@"STO_CUDA_RESERVED_SHARED STV_DEFAULT"
__nv_reservedSMEM_offset_0_alias:
	.zero		0
	.zero		64


//--------------------- .nv.constant0.adaptive_binarize --------------------------
	.section	.nv.constant0.adaptive_binarize,"a",@progbits
	.sectionflags	@""
	.align	4
.nv.constant0.adaptive_binarize:
	.zero		948


//--------------------- .nv.constant0.integral_image_vertical --------------------------
	.section	.nv.constant0.integral_image_vertical,"a",@progbits
	.sectionflags	@""
	.align	4
.nv.constant0.integral_image_vertical:
	.zero		912


//--------------------- .nv.constant0.integral_image_horizontal --------------------------
	.section	.nv.constant0.integral_image_horizontal,"a",@progbits
	.sectionflags	@""
	.align	4
.nv.constant0.integral_image_horizontal:
	.zero		920


//--------------------- SYMBOLS --------------------------

	.type		.nv.reservedSmem.offset0,@object
	.size		.nv.reservedSmem.offset0,0x4
